// auto-generated by cutlass_sweep.fmha — config: {"arch": "sm_90", "direction": "fwd", "dtype": "fp16", "head_dim": 112, "mask": "residual", "schedule": "pingpong", "tile_kv": 64, "tile_q": 128}
#include "cutlass/cutlass.h"
#include "cute/tensor.hpp"
#include "cutlass/device_kernel.h"
#include "cutlass/kernel_hardware_info.h"
#include "88_hopper_fmha/collective/fmha_fusion.hpp"
#include "88_hopper_fmha/kernel/fmha_kernel_builder.hpp"

using namespace cute;
using Element = cutlass::half_t;
using TileShape = Shape<_128, _64, _112>;
using StrideQ = cute::tuple<int, _1, cute::tuple<int, int>>;
using StrideK = cute::tuple<int, _1, cute::tuple<int, int>>;
using StrideV = cute::tuple<int, cute::_1, cute::tuple<int, int>>;

using Kernel = typename cutlass::fmha::kernel::FmhaBuilder<
    Element, float, float,
    TileShape, StrideQ, StrideK, StrideV,
    cutlass::fmha::collective::ResidualFusion,
    cutlass::gemm::KernelTmaWarpSpecializedPingpong
  >::Kernel;

auto* _anchor = &cutlass::device_kernel<Kernel>;


// ===== COMPILED SASS (sm_90a) =====

	.target	sm_90a

	.elftype	@"ET_EXEC"


//--------------------- .note.nv.tkinfo           --------------------------
	.section	.note.nv.tkinfo,"",@"SHT_NOTE"
	.sectionflags	@"SHF_NOTE_NV_TKINFO"
	.tkinfo
        /*0018*/ 	.word	0x00000002
        /*0030*/ 	.string	""
        /*0030*/ 	.string	"ptxas"
        /*0030*/ 	.string	"Cuda compilation tools, release 13.0, V13.0.88"
        /*0030*/ 	.string	"Build cuda_13.0.r13.0/compiler.36424714_0"
        /*0030*/ 	.string	"-arch sm_90a -m 64 "



//--------------------- .note.nv.cuinfo           --------------------------
	.section	.note.nv.cuinfo,"",@"SHT_NOTE"
	.sectionflags	@"SHF_NOTE_NV_CUINFO"
        /*0018*/ 	.short	0x0002
        /*001a*/ 	.short	0x005a
        /*001c*/ 	.short	0x0082
	.zero		2


//--------------------- .nv.info                  --------------------------
	.section	.nv.info,"",@"SHT_CUDA_INFO"
	.align	4


	//----- nvinfo : EIATTR_REGCOUNT
	.align		4
        /*0000*/ 	.byte	0x04, 0x2f
        /*0002*/ 	.short	(.L_16 - .L_15)
	.align		4
.L_15:
        /*0004*/ 	.word	index@(_ZN7cutlass13device_kernelINS_4fmha6kernel28FmhaKernelTmaWarpSpecializedINS1_10collective30FmhaMainloopTmaWarpSpecializedINS_6half_tEffN4cute5tupleIJNS7_1CILi128EEENS9_ILi64EEENS9_ILi112EEEEEENS8_IJiNS9_ILi1EEENS8_IJiiEEEEEESG_SG_NS4_14ResidualFusionEJNS2_6OptionILNS2_3TagE0ENS9_ILb1EEEEENSI_ILSJ_2ESK_EEEEENS4_15FmhaFwdEpilogueIS6_fNS8_IJSB_SC_SB_EEEEENS2_23PersistentTileSchedulerEJSL_SM_EEEEEvNT_6ParamsE)
        /*0008*/ 	.word	0x000000a8


	//----- nvinfo : EIATTR_FRAME_SIZE
	.align		4
.L_16:
        /*000c*/ 	.byte	0x04, 0x11
        /*000e*/ 	.short	(.L_18 - .L_17)
	.align		4
.L_17:
        /*0010*/ 	.word	index@($__internal_0_$__cuda_sm20_rcp_rn_f32_slowpath)
        /*0014*/ 	.word	0x00000000


	//----- nvinfo : EIATTR_FRAME_SIZE
	.align		4
.L_18:
        /*0018*/ 	.byte	0x04, 0x11
        /*001a*/ 	.short	(.L_20 - .L_19)
	.align		4
.L_19:
        /*001c*/ 	.word	index@(_ZN7cutlass13device_kernelINS_4fmha6kernel28FmhaKernelTmaWarpSpecializedINS1_10collective30FmhaMainloopTmaWarpSpecializedINS_6half_tEffN4cute5tupleIJNS7_1CILi128EEENS9_ILi64EEENS9_ILi112EEEEEENS8_IJiNS9_ILi1EEENS8_IJiiEEEEEESG_SG_NS4_14ResidualFusionEJNS2_6OptionILNS2_3TagE0ENS9_ILb1EEEEENSI_ILSJ_2ESK_EEEEENS4_15FmhaFwdEpilogueIS6_fNS8_IJSB_SC_SB_EEEEENS2_23PersistentTileSchedulerEJSL_SM_EEEEEvNT_6ParamsE)
        /*0020*/ 	.word	0x00000000


	//----- nvinfo : EIATTR_MIN_STACK_SIZE
	.align		4
.L_20:
        /*0024*/ 	.byte	0x04, 0x12
        /*0026*/ 	.short	(.L_22 - .L_21)
	.align		4
.L_21:
        /*0028*/ 	.word	index@(_ZN7cutlass13device_kernelINS_4fmha6kernel28FmhaKernelTmaWarpSpecializedINS1_10collective30FmhaMainloopTmaWarpSpecializedINS_6half_tEffN4cute5tupleIJNS7_1CILi128EEENS9_ILi64EEENS9_ILi112EEEEEENS8_IJiNS9_ILi1EEENS8_IJiiEEEEEESG_SG_NS4_14ResidualFusionEJNS2_6OptionILNS2_3TagE0ENS9_ILb1EEEEENSI_ILSJ_2ESK_EEEEENS4_15FmhaFwdEpilogueIS6_fNS8_IJSB_SC_SB_EEEEENS2_23PersistentTileSchedulerEJSL_SM_EEEEEvNT_6ParamsE)
        /*002c*/ 	.word	0x00000000
.L_22:


//--------------------- .nv.compat                --------------------------
	.section	.nv.compat,"",@"SHT_CUDA_COMPAT_INFO"
	.align	4
        /*0000*/ 	.byte	0x02, 0x09, 0x01, 0x00, 0x02, 0x02, 0x04, 0x00, 0x02, 0x05, 0x05, 0x00, 0x03, 0x07, 0x01, 0x01
        /*0010*/ 	.byte	0x02, 0x03, 0x01, 0x00, 0x02, 0x06, 0x01, 0x00, 0x04, 0x0b, 0x08, 0x00, 0x00, 0x00, 0x00, 0x00
        /*0020*/ 	.byte	0x00, 0x00, 0x00, 0x00


//--------------------- .nv.info._ZN7cutlass13device_kernelINS_4fmha6kernel28FmhaKernelTmaWarpSpecializedINS1_10collective30FmhaMainloopTmaWarpSpecializedINS_6half_tEffN4cute5tupleIJNS7_1CILi128EEENS9_ILi64EEENS9_ILi112EEEEEENS8_IJiNS9_ILi1EEENS8_IJiiEEEEEESG_SG_NS4_14ResidualFusionEJNS2_6OptionILNS2_3TagE0ENS9_ILb1EEEEENSI_ILSJ_2ESK_EEEEENS4_15FmhaFwdEpilogueIS6_fNS8_IJSB_SC_SB_EEEEENS2_23PersistentTileSchedulerEJSL_SM_EEEEEvNT_6ParamsE --------------------------
	.section	.nv.info._ZN7cutlass13device_kernelINS_4fmha6kernel28FmhaKernelTmaWarpSpecializedINS1_10collective30FmhaMainloopTmaWarpSpecializedINS_6half_tEffN4cute5tupleIJNS7_1CILi128EEENS9_ILi64EEENS9_ILi112EEEEEENS8_IJiNS9_ILi1EEENS8_IJiiEEEEEESG_SG_NS4_14ResidualFusionEJNS2_6OptionILNS2_3TagE0ENS9_ILb1EEEEENSI_ILSJ_2ESK_EEEEENS4_15FmhaFwdEpilogueIS6_fNS8_IJSB_SC_SB_EEEEENS2_23PersistentTileSchedulerEJSL_SM_EEEEEvNT_6ParamsE,"",@"SHT_CUDA_INFO"
	.sectionflags	@""
	.align	4


	//----- nvinfo : EIATTR_CUDA_API_VERSION
	.align		4
        /*0000*/ 	.byte	0x04, 0x37
        /*0002*/ 	.short	(.L_24 - .L_23)
.L_23:
        /*0004*/ 	.word	0x00000082


	//----- nvinfo : EIATTR_KPARAM_INFO
	.align		4
.L_24:
        /*0008*/ 	.byte	0x04, 0x17
        /*000a*/ 	.short	(.L_26 - .L_25)
.L_25:
        /*000c*/ 	.word	0x00000000
        /*0010*/ 	.short	0x0000
        /*0012*/ 	.short	0x0070
        /*0014*/ 	.byte	0x00, 0xf0, 0x01, 0x20


	//----- nvinfo : EIATTR_SPARSE_MMA_MASK
	.align		4
.L_26:
        /*0018*/ 	.byte	0x03, 0x50
        /*001a*/ 	.short	0x0000


	//----- nvinfo : EIATTR_MAXREG_COUNT
	.align		4
        /*001c*/ 	.byte	0x03, 0x1b
        /*001e*/ 	.short	0x00a8


	//----- nvinfo : EIATTR_NUM_BARRIERS
	.align		4
        /*0020*/ 	.byte	0x02, 0x4c
        /*0022*/ 	.byte	0x02
	.zero		1


	//----- nvinfo : EIATTR_EXTERNS
	.align		4
        /*0024*/ 	.byte	0x04, 0x0f
        /*0026*/ 	.short	(.L_28 - .L_27)


	//   ....[0]....
	.align		4
.L_27:
        /*0028*/ 	.word	index@(__assertfail)


	//----- nvinfo : EIATTR_MERCURY_ISA_VERSION
	.align		4
.L_28:
        /*002c*/ 	.byte	0x03, 0x5f
        /*002e*/ 	.short	0x0101


	//----- nvinfo : EIATTR_INT_WARP_WIDE_INSTR_OFFSETS
	.align		4
        /*0030*/ 	.byte	0x04, 0x31
        /*0032*/ 	.short	(.L_30 - .L_29)


	//   ....[0]....
.L_29:
        /*0034*/ 	.word	0x00000760


	//   ....[1]....
        /*0038*/ 	.word	0x00000770


	//   ....[2]....
        /*003c*/ 	.word	0x00000780


	//   ....[3]....
        /*0040*/ 	.word	0x00000790


	//   ....[4]....
        /*0044*/ 	.word	0x00000800


	//   ....[5]....
        /*0048*/ 	.word	0x000009e0


	//   ....[6]....
        /*004c*/ 	.word	0x00000a90


	//----- nvinfo : EIATTR_COOP_GROUP_MASK_REGIDS
	.align		4
.L_30:
        /*0050*/ 	.byte	0x04, 0x29
        /*0052*/ 	.short	(.L_32 - .L_31)


	//   ....[0]....
.L_31:
        /*0054*/ 	.word	0xffffffff


	//   ....[1]....
        /*0058*/ 	.word	0xffffffff


	//   ....[2]....
        /*005c*/ 	.word	0xffffffff


	//   ....[3]....
        /*0060*/ 	.word	0xffffffff


	//   ....[4]....
        /*0064*/ 	.word	0xffffffff


	//   ....[5]....
        /*0068*/ 	.word	0xffffffff


	//   ....[6]....
        /*006c*/ 	.word	0xffffffff


	//   ....[7]....
        /*0070*/ 	.word	0xffffffff


	//   ....[8]....
        /*0074*/ 	.word	0xffffffff


	//   ....[9]....
        /*0078*/ 	.word	0xffffffff


	//   ....[10]....
        /*007c*/ 	.word	0xffffffff


	//   ....[11]....
        /*0080*/ 	.word	0xffffffff


	//   ....[12]....
        /*0084*/ 	.word	0xffffffff


	//   ....[13]....
        /*0088*/ 	.word	0xffffffff


	//   ....[14]....
        /*008c*/ 	.word	0xffffffff


	//   ....[15]....
        /*0090*/ 	.word	0xffffffff


	//   ....[16]....
        /*0094*/ 	.word	0xffffffff


	//   ....[17]....
        /*0098*/ 	.word	0xffffffff


	//   ....[18]....
        /*009c*/ 	.word	0xffffffff


	//   ....[19]....
        /*00a0*/ 	.word	0xffffffff


	//   ....[20]....
        /*00a4*/ 	.word	0xffffffff


	//   ....[21]....
        /*00a8*/ 	.word	0xffffffff


	//----- nvinfo : EIATTR_COOP_GROUP_INSTR_OFFSETS
	.align		4
.L_32:
        /*00ac*/ 	.byte	0x04, 0x28
        /*00ae*/ 	.short	(.L_34 - .L_33)


	//   ....[0]....
.L_33:
        /*00b0*/ 	.word	0x00000070


	//   ....[1]....
        /*00b4*/ 	.word	0x000000a0


	//   ....[2]....
        /*00b8*/ 	.word	0x000001d0


	//   ....[3]....
        /*00bc*/ 	.word	0x000003e0


	//   ....[4]....
        /*00c0*/ 	.word	0x000005a0


	//   ....[5]....
        /*00c4*/ 	.word	0x00000700


	//   ....[6]....
        /*00c8*/ 	.word	0x00001ba0


	//   ....[7]....
        /*00cc*/ 	.word	0x00001c00


	//   ....[8]....
        /*00d0*/ 	.word	0x00001e40


	//   ....[9]....
        /*00d4*/ 	.word	0x00001fa0


	//   ....[10]....
        /*00d8*/ 	.word	0x00003b40


	//   ....[11]....
        /*00dc*/ 	.word	0x00003b70


	//   ....[12]....
        /*00e0*/ 	.word	0x00003e70


	//   ....[13]....
        /*00e4*/ 	.word	0x00003f90


	//   ....[14]....
        /*00e8*/ 	.word	0x00006370


	//   ....[15]....
        /*00ec*/ 	.word	0x000063d0


	//   ....[16]....
        /*00f0*/ 	.word	0x00006730


	//   ....[17]....
        /*00f4*/ 	.word	0x00006830


	//   ....[18]....
        /*00f8*/ 	.word	0x000084f0


	//   ....[19]....
        /*00fc*/ 	.word	0x00008530


	//   ....[20]....
        /*0100*/ 	.word	0x00008570


	//   ....[21]....
        /*0104*/ 	.word	0x00008590


	//----- nvinfo : EIATTR_REG_RECONFIG
	.align		4
.L_34:
        /*0108*/ 	.byte	0x01, 0x54
	.zero		2


	//----- nvinfo : EIATTR_SYSCALL_OFFSETS
	.align		4
        /*010c*/ 	.byte	0x04, 0x46
        /*010e*/ 	.short	(.L_36 - .L_35)


	//   ....[0]....
.L_35:
        /*0110*/ 	.word	0x00009140


	//   ....[1]....
        /*0114*/ 	.word	0x000092a0


	//----- nvinfo : EIATTR_MBARRIER_INSTR_OFFSETS
	.align		4
.L_36:
        /*0118*/ 	.byte	0x04, 0x39
        /*011a*/ 	.short	(.L_38 - .L_37)


	//   ....[0]....
.L_37:
        /*011c*/ 	.word	0x00000390
        /*0120*/ 	.word	0x000000ff
        /*0124*/ 	.word	0x0001aa50
        /*0128*/ 	.short	0x0100
        /*012a*/ 	.byte	0x08
	.zero		1


	//   ....[1]....
        /*012c*/ 	.word	0x000003a0
        /*0130*/ 	.word	0x000000ff
        /*0134*/ 	.word	0x0001aa60
        /*0138*/ 	.short	0x0100
        /*013a*/ 	.byte	0x08
	.zero		1


	//   ....[2]....
        /*013c*/ 	.word	0x000003b0
        /*0140*/ 	.word	0x000000ff
        /*0144*/ 	.word	0x0001aa58
        /*0148*/ 	.short	0x0100
        /*014a*/ 	.byte	0x08
	.zero		1


	//   ....[3]....
        /*014c*/ 	.word	0x000003c0
        /*0150*/ 	.word	0x000000ff
        /*0154*/ 	.word	0x0001aa68
        /*0158*/ 	.short	0x0100
        /*015a*/ 	.byte	0x08
	.zero		1


	//   ....[4]....
        /*015c*/ 	.word	0x000004f0
        /*0160*/ 	.word	0x000000ff
        /*0164*/ 	.word	0x0001aa00
        /*0168*/ 	.short	0x0100
        /*016a*/ 	.byte	0x08
	.zero		1


	//   ....[5]....
        /*016c*/ 	.word	0x00000500
        /*0170*/ 	.word	0x000000ff
        /*0174*/ 	.word	0x0001aa28
        /*0178*/ 	.short	0x0100
        /*017a*/ 	.byte	0x08
	.zero		1


	//   ....[6]....
        /*017c*/ 	.word	0x00000510
        /*0180*/ 	.word	0x000000ff
        /*0184*/ 	.word	0x0001aa08
        /*0188*/ 	.short	0x0100
        /*018a*/ 	.byte	0x08
	.zero		1


	//   ....[7]....
        /*018c*/ 	.word	0x00000520
        /*0190*/ 	.word	0x000000ff
        /*0194*/ 	.word	0x0001aa30
        /*0198*/ 	.short	0x0100
        /*019a*/ 	.byte	0x08
	.zero		1


	//   ....[8]....
        /*019c*/ 	.word	0x00000530
        /*01a0*/ 	.word	0x000000ff
        /*01a4*/ 	.word	0x0001aa10
        /*01a8*/ 	.short	0x0100
        /*01aa*/ 	.byte	0x08
	.zero		1


	//   ....[9]....
        /*01ac*/ 	.word	0x00000540
        /*01b0*/ 	.word	0x000000ff
        /*01b4*/ 	.word	0x0001aa38
        /*01b8*/ 	.short	0x0100
        /*01ba*/ 	.byte	0x08
	.zero		1


	//   ....[10]....
        /*01bc*/ 	.word	0x00000550
        /*01c0*/ 	.word	0x000000ff
        /*01c4*/ 	.word	0x0001aa18
        /*01c8*/ 	.short	0x0100
        /*01ca*/ 	.byte	0x08
	.zero		1


	//   ....[11]....
        /*01cc*/ 	.word	0x00000560
        /*01d0*/ 	.word	0x000000ff
        /*01d4*/ 	.word	0x0001aa40
        /*01d8*/ 	.short	0x0100
        /*01da*/ 	.byte	0x08
	.zero		1


	//   ....[12]....
        /*01dc*/ 	.word	0x00000570
        /*01e0*/ 	.word	0x000000ff
        /*01e4*/ 	.word	0x0001aa20
        /*01e8*/ 	.short	0x0100
        /*01ea*/ 	.byte	0x08
	.zero		1


	//   ....[13]....
        /*01ec*/ 	.word	0x00000580
        /*01f0*/ 	.word	0x000000ff
        /*01f4*/ 	.word	0x0001aa48
        /*01f8*/ 	.short	0x0100
        /*01fa*/ 	.byte	0x08
	.zero		1


	//   ....[14]....
        /*01fc*/ 	.word	0x000006b0
        /*0200*/ 	.word	0x000000ff
        /*0204*/ 	.word	0x0001aa70
        /*0208*/ 	.short	0x0100
        /*020a*/ 	.byte	0x08
	.zero		1


	//   ....[15]....
        /*020c*/ 	.word	0x000006c0
        /*0210*/ 	.word	0x000000ff
        /*0214*/ 	.word	0x0001aa80
        /*0218*/ 	.short	0x0100
        /*021a*/ 	.byte	0x08
	.zero		1


	//   ....[16]....
        /*021c*/ 	.word	0x000006d0
        /*0220*/ 	.word	0x000000ff
        /*0224*/ 	.word	0x0001aa78
        /*0228*/ 	.short	0x0100
        /*022a*/ 	.byte	0x08
	.zero		1


	//   ....[17]....
        /*022c*/ 	.word	0x000006e0
        /*0230*/ 	.word	0x000000ff
        /*0234*/ 	.word	0x0001aa88
        /*0238*/ 	.short	0x0100
        /*023a*/ 	.byte	0x08
	.zero		1


	//   ....[18]....
        /*023c*/ 	.word	0x00000820
        /*0240*/ 	.word	0x000000ff
        /*0244*/ 	.word	0x0001aa90
        /*0248*/ 	.short	0x0100
        /*024a*/ 	.byte	0x06
	.zero		1


	//   ....[19]....
        /*024c*/ 	.word	0x00000830
        /*0250*/ 	.word	0x000000ff
        /*0254*/ 	.word	0x0001aa98
        /*0258*/ 	.short	0x0100
        /*025a*/ 	.byte	0x06
	.zero		1


	//   ....[20]....
        /*025c*/ 	.word	0x00000840
        /*0260*/ 	.word	0x000000ff
        /*0264*/ 	.word	0x0001aaa0
        /*0268*/ 	.short	0x0100
        /*026a*/ 	.byte	0x06
	.zero		1


	//   ....[21]....
        /*026c*/ 	.word	0x00000850
        /*0270*/ 	.word	0x000000ff
        /*0274*/ 	.word	0x0001aaa8
        /*0278*/ 	.short	0x0100
        /*027a*/ 	.byte	0x06
	.zero		1


	//   ....[22]....
        /*027c*/ 	.word	0x00000950
        /*0280*/ 	.word	0x000000ff
        /*0284*/ 	.word	0x0001aac0
        /*0288*/ 	.short	0x0100
        /*028a*/ 	.byte	0x08
	.zero		1


	//   ....[23]....
        /*028c*/ 	.word	0x00000960
        /*0290*/ 	.word	0x000000ff
        /*0294*/ 	.word	0x0001aae0
        /*0298*/ 	.short	0x0100
        /*029a*/ 	.byte	0x08
	.zero		1


	//   ....[24]....
        /*029c*/ 	.word	0x00000970
        /*02a0*/ 	.word	0x000000ff
        /*02a4*/ 	.word	0x0001aac8
        /*02a8*/ 	.short	0x0100
        /*02aa*/ 	.byte	0x08
	.zero		1


	//   ....[25]....
        /*02ac*/ 	.word	0x00000980
        /*02b0*/ 	.word	0x000000ff
        /*02b4*/ 	.word	0x0001aae8
        /*02b8*/ 	.short	0x0100
        /*02ba*/ 	.byte	0x08
	.zero		1


	//   ....[26]....
        /*02bc*/ 	.word	0x00000990
        /*02c0*/ 	.word	0x000000ff
        /*02c4*/ 	.word	0x0001aad0
        /*02c8*/ 	.short	0x0100
        /*02ca*/ 	.byte	0x08
	.zero		1


	//   ....[27]....
        /*02cc*/ 	.word	0x000009a0
        /*02d0*/ 	.word	0x000000ff
        /*02d4*/ 	.word	0x0001aaf0
        /*02d8*/ 	.short	0x0100
        /*02da*/ 	.byte	0x08
	.zero		1


	//   ....[28]....
        /*02dc*/ 	.word	0x000009b0
        /*02e0*/ 	.word	0x000000ff
        /*02e4*/ 	.word	0x0001aad8
        /*02e8*/ 	.short	0x0100
        /*02ea*/ 	.byte	0x08
	.zero		1


	//   ....[29]....
        /*02ec*/ 	.word	0x000009c0
        /*02f0*/ 	.word	0x000000ff
        /*02f4*/ 	.word	0x0001aaf8
        /*02f8*/ 	.short	0x0100
        /*02fa*/ 	.byte	0x08
	.zero		1


	//   ....[30]....
        /*02fc*/ 	.word	0x00000ac0
        /*0300*/ 	.word	0x000000ff
        /*0304*/ 	.word	0x0001aab0
        /*0308*/ 	.short	0x0100
        /*030a*/ 	.byte	0x06
	.zero		1


	//   ....[31]....
        /*030c*/ 	.word	0x000012c0
        /*0310*/ 	.word	0x000000ff
        /*0314*/ 	.word	0x0001aa50
        /*0318*/ 	.short	0x010a
        /*031a*/ 	.byte	0x04
	.zero		1


	//   ....[32]....
        /*031c*/ 	.word	0x00001370
        /*0320*/ 	.word	0x000000ff
        /*0324*/ 	.word	0x0001aa00
        /*0328*/ 	.short	0x010a
        /*032a*/ 	.byte	0x22
	.zero		1


	//   ....[33]....
        /*032c*/ 	.word	0x00001390
        /*0330*/ 	.word	0x000000ff
        /*0334*/ 	.word	0xfffffff8
        /*0338*/ 	.short	0x010a
        /*033a*/ 	.byte	0x20
	.zero		1


	//   ....[34]....
        /*033c*/ 	.word	0x00002930
        /*0340*/ 	.word	0x0000001a
        /*0344*/ 	.word	0x00000000
        /*0348*/ 	.short	0x0101
        /*034a*/ 	.byte	0x23
	.zero		1


	//   ....[35]....
        /*034c*/ 	.word	0x00002b30
        /*0350*/ 	.word	0x000000ff
        /*0354*/ 	.word	0x0001aa00
        /*0358*/ 	.short	0x010a
        /*035a*/ 	.byte	0x06
	.zero		1


	//   ....[36]....
        /*035c*/ 	.word	0x00003610
        /*0360*/ 	.word	0x000000ff
        /*0364*/ 	.word	0x00000000
        /*0368*/ 	.short	0x0101
        /*036a*/ 	.byte	0x22
	.zero		1


	//   ....[37]....
        /*036c*/ 	.word	0x00003770
        /*0370*/ 	.word	0x000000ff
        /*0374*/ 	.word	0x0001aa00
        /*0378*/ 	.short	0x010a
        /*037a*/ 	.byte	0x06
	.zero		1


	//   ....[38]....
        /*037c*/ 	.word	0x00004ae0
        /*0380*/ 	.word	0x000000ff
        /*0384*/ 	.word	0x0001aa00
        /*0388*/ 	.short	0x010a
        /*038a*/ 	.byte	0x06
	.zero		1


	//   ....[39]....
        /*038c*/ 	.word	0x00004ea0
        /*0390*/ 	.word	0x000000ff
        /*0394*/ 	.word	0x0001aa00
        /*0398*/ 	.short	0x010a
        /*039a*/ 	.byte	0x06
	.zero		1


	//   ....[40]....
        /*039c*/ 	.word	0x00005970
        /*03a0*/ 	.word	0x000000ff
        /*03a4*/ 	.word	0x00000000
        /*03a8*/ 	.short	0x0101
        /*03aa*/ 	.byte	0x06
	.zero		1


	//   ....[41]....
        /*03ac*/ 	.word	0x00005a20
        /*03b0*/ 	.word	0x000000ff
        /*03b4*/ 	.word	0x00000000
        /*03b8*/ 	.short	0x0101
        /*03ba*/ 	.byte	0x06
	.zero		1


	//   ....[42]....
        /*03bc*/ 	.word	0x00005bd0
        /*03c0*/ 	.word	0x000000ff
        /*03c4*/ 	.word	0x0001aa00
        /*03c8*/ 	.short	0x010a
        /*03ca*/ 	.byte	0x06
	.zero		1


	//   ....[43]....
        /*03cc*/ 	.word	0x00007390
        /*03d0*/ 	.word	0x000000ff
        /*03d4*/ 	.word	0x0001aa00
        /*03d8*/ 	.short	0x010a
        /*03da*/ 	.byte	0x06
	.zero		1


	//   ....[44]....
        /*03dc*/ 	.word	0x00007710
        /*03e0*/ 	.word	0x000000ff
        /*03e4*/ 	.word	0x0001aa00
        /*03e8*/ 	.short	0x010a
        /*03ea*/ 	.byte	0x06
	.zero		1


	//   ....[45]....
        /*03ec*/ 	.word	0x000081e0
        /*03f0*/ 	.word	0x000000ff
        /*03f4*/ 	.word	0x00000000
        /*03f8*/ 	.short	0x0101
        /*03fa*/ 	.byte	0x06
	.zero		1


	//   ....[46]....
        /*03fc*/ 	.word	0x00008290
        /*0400*/ 	.word	0x000000ff
        /*0404*/ 	.word	0x00000000
        /*0408*/ 	.short	0x0101
        /*040a*/ 	.byte	0x06
	.zero		1


	//   ....[47]....
        /*040c*/ 	.word	0x00008440
        /*0410*/ 	.word	0x000000ff
        /*0414*/ 	.word	0x00000000
        /*0418*/ 	.short	0x0101
        /*041a*/ 	.byte	0x04
	.zero		1


	//   ....[48]....
        /*041c*/ 	.word	0x000084c0
        /*0420*/ 	.word	0x000000ff
        /*0424*/ 	.word	0x00000000
        /*0428*/ 	.short	0x0101
        /*042a*/ 	.byte	0x21
	.zero		1


	//   ....[49]....
        /*042c*/ 	.word	0x00008b00
        /*0430*/ 	.word	0x000000ff
        /*0434*/ 	.word	0x00000008
        /*0438*/ 	.short	0x010a
        /*043a*/ 	.byte	0x20
	.zero		1


	//   ....[50]....
        /*043c*/ 	.word	0x0000a4a0
        /*0440*/ 	.word	0x00000000
        /*0444*/ 	.word	0x0001aa90
        /*0448*/ 	.short	0x0101
        /*044a*/ 	.byte	0x24
	.zero		1


	//   ....[51]....
        /*044c*/ 	.word	0x0000a860
        /*0450*/ 	.word	0x00000007
        /*0454*/ 	.word	0x0001aa60
        /*0458*/ 	.short	0x010a
        /*045a*/ 	.byte	0x3f
	.zero		1


	//   ....[52]....
        /*045c*/ 	.word	0x0000acd0
        /*0460*/ 	.word	0x00000007
        /*0464*/ 	.word	0x0001aab0
        /*0468*/ 	.short	0x0101
        /*046a*/ 	.byte	0x3f
	.zero		1


	//   ....[53]....
        /*046c*/ 	.word	0x0000ace0
        /*0470*/ 	.word	0x00000007
        /*0474*/ 	.word	0x0001aab0
        /*0478*/ 	.short	0x010a
        /*047a*/ 	.byte	0x3f
	.zero		1


	//   ....[54]....
        /*047c*/ 	.word	0x0000ad80
        /*0480*/ 	.word	0x00000004
        /*0484*/ 	.word	0x0001aa60
        /*0488*/ 	.short	0x010a
        /*048a*/ 	.byte	0x3f
	.zero		1


	//   ....[55]....
        /*048c*/ 	.word	0x0000b4e0
        /*0490*/ 	.word	0x00000008
        /*0494*/ 	.word	0x0001aa28
        /*0498*/ 	.short	0x010a
        /*049a*/ 	.byte	0x3f
	.zero		1


	//   ....[56]....
        /*049c*/ 	.word	0x0000b930
        /*04a0*/ 	.word	0x00000004
        /*04a4*/ 	.word	0x0001aab0
        /*04a8*/ 	.short	0x0101
        /*04aa*/ 	.byte	0x3f
	.zero		1


	//   ....[57]....
        /*04ac*/ 	.word	0x0000b940
        /*04b0*/ 	.word	0x00000004
        /*04b4*/ 	.word	0x0001aab0
        /*04b8*/ 	.short	0x010a
        /*04ba*/ 	.byte	0x3f
	.zero		1


	//   ....[58]....
        /*04bc*/ 	.word	0x0000b9f0
        /*04c0*/ 	.word	0x00000007
        /*04c4*/ 	.word	0x0001aa28
        /*04c8*/ 	.short	0x010a
        /*04ca*/ 	.byte	0x3f
	.zero		1


	//   ....[59]....
        /*04cc*/ 	.word	0x0000bed0
        /*04d0*/ 	.word	0x00000007
        /*04d4*/ 	.word	0x0001aa28
        /*04d8*/ 	.short	0x010a
        /*04da*/ 	.byte	0x3f
	.zero		1


	//   ....[60]....
        /*04dc*/ 	.word	0x0000c340
        /*04e0*/ 	.word	0x00000007
        /*04e4*/ 	.word	0x0001aa28
        /*04e8*/ 	.short	0x010a
        /*04ea*/ 	.byte	0x3f
	.zero		1


	//   ....[61]....
        /*04ec*/ 	.word	0x0000c800
        /*04f0*/ 	.word	0x00000003
        /*04f4*/ 	.word	0x0001aa50
        /*04f8*/ 	.short	0x010a
        /*04fa*/ 	.byte	0x3f
	.zero		1


	//   ....[62]....
        /*04fc*/ 	.word	0x0000c860
        /*0500*/ 	.word	0x00000005
        /*0504*/ 	.word	0x0001aa00
        /*0508*/ 	.short	0x010a
        /*050a*/ 	.byte	0x3f
	.zero		1


	//   ....[63]....
        /*050c*/ 	.word	0x0000c8c0
        /*0510*/ 	.word	0x00000000
        /*0514*/ 	.word	0xfffffff8
        /*0518*/ 	.short	0x010a
        /*051a*/ 	.byte	0x3f
	.zero		1


	//   ....[64]....
        /*051c*/ 	.word	0x0000c920
        /*0520*/ 	.word	0x00000008
        /*0524*/ 	.word	0x0001aa00
        /*0528*/ 	.short	0x010a
        /*052a*/ 	.byte	0x3f
	.zero		1


	//   ....[65]....
        /*052c*/ 	.word	0x0000c980
        /*0530*/ 	.word	0x00000005
        /*0534*/ 	.word	0x0001aa00
        /*0538*/ 	.short	0x010a
        /*053a*/ 	.byte	0x3f
	.zero		1


	//   ....[66]....
        /*053c*/ 	.word	0x0000c9e0
        /*0540*/ 	.word	0x00000009
        /*0544*/ 	.word	0x0001aa00
        /*0548*/ 	.short	0x010a
        /*054a*/ 	.byte	0x3f
	.zero		1


	//   ....[67]....
        /*054c*/ 	.word	0x0000ca40
        /*0550*/ 	.word	0x00000005
        /*0554*/ 	.word	0x0001aa00
        /*0558*/ 	.short	0x010a
        /*055a*/ 	.byte	0x3f
	.zero		1


	//   ....[68]....
        /*055c*/ 	.word	0x0000caa0
        /*0560*/ 	.word	0x00000009
        /*0564*/ 	.word	0x0001aa00
        /*0568*/ 	.short	0x010a
        /*056a*/ 	.byte	0x3f
	.zero		1


	//   ....[69]....
        /*056c*/ 	.word	0x0000cb00
        /*0570*/ 	.word	0x00000003
        /*0574*/ 	.word	0x00000008
        /*0578*/ 	.short	0x010a
        /*057a*/ 	.byte	0x3f
	.zero		1


	//   ....[70]....
        /*057c*/ 	.word	0x0000cbd0
        /*0580*/ 	.word	0x00000007
        /*0584*/ 	.word	0x0001aa60
        /*0588*/ 	.short	0x010a
        /*058a*/ 	.byte	0x3f
	.zero		1


	//   ....[71]....
        /*058c*/ 	.word	0x0000cc20
        /*0590*/ 	.word	0x00000007
        /*0594*/ 	.word	0x0001aab0
        /*0598*/ 	.short	0x010a
        /*059a*/ 	.byte	0x3f
	.zero		1


	//   ....[72]....
        /*059c*/ 	.word	0x0000cc70
        /*05a0*/ 	.word	0x00000004
        /*05a4*/ 	.word	0x0001aa60
        /*05a8*/ 	.short	0x010a
        /*05aa*/ 	.byte	0x3f
	.zero		1


	//   ....[73]....
        /*05ac*/ 	.word	0x0000cd40
        /*05b0*/ 	.word	0x00000008
        /*05b4*/ 	.word	0x0001aa28
        /*05b8*/ 	.short	0x010a
        /*05ba*/ 	.byte	0x3f
	.zero		1


	//   ....[74]....
        /*05bc*/ 	.word	0x0000cd90
        /*05c0*/ 	.word	0x00000004
        /*05c4*/ 	.word	0x0001aab0
        /*05c8*/ 	.short	0x010a
        /*05ca*/ 	.byte	0x3f
	.zero		1


	//   ....[75]....
        /*05cc*/ 	.word	0x0000cde0
        /*05d0*/ 	.word	0x00000007
        /*05d4*/ 	.word	0x0001aa28
        /*05d8*/ 	.short	0x010a
        /*05da*/ 	.byte	0x3f
	.zero		1


	//   ....[76]....
        /*05dc*/ 	.word	0x0000ce30
        /*05e0*/ 	.word	0x00000007
        /*05e4*/ 	.word	0x0001aa28
        /*05e8*/ 	.short	0x010a
        /*05ea*/ 	.byte	0x3f
	.zero		1


	//   ....[77]....
        /*05ec*/ 	.word	0x0000ce80
        /*05f0*/ 	.word	0x00000007
        /*05f4*/ 	.word	0x0001aa28
        /*05f8*/ 	.short	0x010a
        /*05fa*/ 	.byte	0x3f
	.zero		1


	//----- nvinfo : EIATTR_NUM_MBARRIERS
	.align		4
.L_38:
        /*05fc*/ 	.byte	0x03, 0x38
        /*05fe*/ 	.short	0x001f


	//----- nvinfo : EIATTR_EXIT_INSTR_OFFSETS
	.align		4
        /*0600*/ 	.byte	0x04, 0x1c
        /*0602*/ 	.short	(.L_40 - .L_39)


	//   ....[0]....
.L_39:
        /*0604*/ 	.word	0x00000b20


	//   ....[1]....
        /*0608*/ 	.word	0x00000b90


	//   ....[2]....
        /*060c*/ 	.word	0x0000a4d0


	//   ....[3]....
        /*0610*/ 	.word	0x0000a530


	//   ....[4]....
        /*0614*/ 	.word	0x0000a560


	//   ....[5]....
        /*0618*/ 	.word	0x0000b1e0


	//   ....[6]....
        /*061c*/ 	.word	0x0000b210


	//   ....[7]....
        /*0620*/ 	.word	0x0000c7e0


	//----- nvinfo : EIATTR_MAX_THREADS
	.align		4
.L_40:
        /*0624*/ 	.byte	0x04, 0x05
        /*0626*/ 	.short	(.L_42 - .L_41)
.L_41:
        /*0628*/ 	.word	0x00000180
        /*062c*/ 	.word	0x00000001
        /*0630*/ 	.word	0x00000001


	//----- nvinfo : EIATTR_CRS_STACK_SIZE
	.align		4
.L_42:
        /*0634*/ 	.byte	0x04, 0x1e
        /*0636*/ 	.short	(.L_44 - .L_43)
.L_43:
        /*0638*/ 	.word	0x00000000


	//----- nvinfo : EIATTR_CBANK_PARAM_SIZE
	.align		4
.L_44:
        /*063c*/ 	.byte	0x03, 0x19
        /*063e*/ 	.short	0x0870


	//----- nvinfo : EIATTR_PARAM_CBANK
	.align		4
        /*0640*/ 	.byte	0x04, 0x0a
        /*0642*/ 	.short	(.L_46 - .L_45)
	.align		4
.L_45:
        /*0644*/ 	.word	index@(.nv.constant0._ZN7cutlass13device_kernelINS_4fmha6kernel28FmhaKernelTmaWarpSpecializedINS1_10collective30FmhaMainloopTmaWarpSpecializedINS_6half_tEffN4cute5tupleIJNS7_1CILi128EEENS9_ILi64EEENS9_ILi112EEEEEENS8_IJiNS9_ILi1EEENS8_IJiiEEEEEESG_SG_NS4_14ResidualFusionEJNS2_6OptionILNS2_3TagE0ENS9_ILb1EEEEENSI_ILSJ_2ESK_EEEEENS4_15FmhaFwdEpilogueIS6_fNS8_IJSB_SC_SB_EEEEENS2_23PersistentTileSchedulerEJSL_SM_EEEEEvNT_6ParamsE)
        /*0648*/ 	.short	0x0210
        /*064a*/ 	.short	0x0870


	//----- nvinfo : EIATTR_SW_WAR
	.align		4
.L_46:
        /*064c*/ 	.byte	0x04, 0x36
        /*064e*/ 	.short	(.L_48 - .L_47)
.L_47:
        /*0650*/ 	.word	0x00000008
.L_48:


//--------------------- .nv.callgraph             --------------------------
	.section	.nv.callgraph,"",@"SHT_CUDA_CALLGRAPH"
	.align	4
	.sectionentsize	8
	.align		4
        /*0000*/ 	.word	0x00000000
	.align		4
        /*0004*/ 	.word	0xffffffff
	.align		4
        /*0008*/ 	.word	index@(_ZN7cutlass13device_kernelINS_4fmha6kernel28FmhaKernelTmaWarpSpecializedINS1_10collective30FmhaMainloopTmaWarpSpecializedINS_6half_tEffN4cute5tupleIJNS7_1CILi128EEENS9_ILi64EEENS9_ILi112EEEEEENS8_IJiNS9_ILi1EEENS8_IJiiEEEEEESG_SG_NS4_14ResidualFusionEJNS2_6OptionILNS2_3TagE0ENS9_ILb1EEEEENSI_ILSJ_2ESK_EEEEENS4_15FmhaFwdEpilogueIS6_fNS8_IJSB_SC_SB_EEEEENS2_23PersistentTileSchedulerEJSL_SM_EEEEEvNT_6ParamsE)
	.align		4
        /*000c*/ 	.word	index@(__assertfail)
	.align		4
        /*0010*/ 	.word	0x00000000
	.align		4
        /*0014*/ 	.word	0xfffffffe
	.align		4
        /*0018*/ 	.word	0x00000000
	.align		4
        /*001c*/ 	.word	0xfffffffd
	.align		4
        /*0020*/ 	.word	0x00000000
	.align		4
        /*0024*/ 	.word	0xfffffffc


//--------------------- .nv.constant4             --------------------------
	.section	.nv.constant4,"a",@progbits
	.align	8
	.align		8
.nv.constant4:
        /*0000*/ 	.dword	__assertfail
	.align		8
        /*0008*/ 	.dword	__unnamed_1
	.align		8
        /*0010*/ 	.dword	__unnamed_2
	.align		8
        /*0018*/ 	.dword	_ZN39_INTERNAL_b3186e93_4_k_cu_b9d33ca3_35454cuda3std3__45__cpo5beginE
	.align		8
        /*0020*/ 	.dword	_ZN39_INTERNAL_b3186e93_4_k_cu_b9d33ca3_35454cuda3std3__45__cpo3endE
	.align		8
        /*0028*/ 	.dword	_ZN39_INTERNAL_b3186e93_4_k_cu_b9d33ca3_35454cuda3std3__45__cpo6cbeginE
	.align		8
        /*0030*/ 	.dword	_ZN39_INTERNAL_b3186e93_4_k_cu_b9d33ca3_35454cuda3std3__45__cpo4cendE
	.align		8
        /*0038*/ 	.dword	_ZN39_INTERNAL_b3186e93_4_k_cu_b9d33ca3_35454cuda3std3__441_GLOBAL__N__b3186e93_4_k_cu_b9d33ca3_35456ignoreE
	.align		8
        /*0040*/ 	.dword	_ZN39_INTERNAL_b3186e93_4_k_cu_b9d33ca3_35454cuda3std3__419piecewise_constructE
	.align		8
        /*0048*/ 	.dword	_ZN39_INTERNAL_b3186e93_4_k_cu_b9d33ca3_35454cuda3std3__48in_placeE
	.align		8
        /*0050*/ 	.dword	_ZN39_INTERNAL_b3186e93_4_k_cu_b9d33ca3_35454cuda3std6ranges3__45__cpo4swapE
	.align		8
        /*0058*/ 	.dword	_ZN39_INTERNAL_b3186e93_4_k_cu_b9d33ca3_35454cuda3std6ranges3__45__cpo9iter_moveE
	.align		8
        /*0060*/ 	.dword	_ZN39_INTERNAL_b3186e93_4_k_cu_b9d33ca3_35454cute7productE
	.align		8
        /*0068*/ 	.dword	_ZN39_INTERNAL_b3186e93_4_k_cu_b9d33ca3_35454cute1_E
	.align		8
        /*0070*/ 	.dword	$str$24
	.align		8
        /*0078*/ 	.dword	$str$25


//--------------------- .text._ZN7cutlass13device_kernelINS_4fmha6kernel28FmhaKernelTmaWarpSpecializedINS1_10collective30FmhaMainloopTmaWarpSpecializedINS_6half_tEffN4cute5tupleIJNS7_1CILi128EEENS9_ILi64EEENS9_ILi112EEEEEENS8_IJiNS9_ILi1EEENS8_IJiiEEEEEESG_SG_NS4_14ResidualFusionEJNS2_6OptionILNS2_3TagE0ENS9_ILb1EEEEENSI_ILSJ_2ESK_EEEEENS4_15FmhaFwdEpilogueIS6_fNS8_IJSB_SC_SB_EEEEENS2_23PersistentTileSchedulerEJSL_SM_EEEEEvNT_6ParamsE --------------------------
	.section	.text._ZN7cutlass13device_kernelINS_4fmha6kernel28FmhaKernelTmaWarpSpecializedINS1_10collective30FmhaMainloopTmaWarpSpecializedINS_6half_tEffN4cute5tupleIJNS7_1CILi128EEENS9_ILi64EEENS9_ILi112EEEEEENS8_IJiNS9_ILi1EEENS8_IJiiEEEEEESG_SG_NS4_14ResidualFusionEJNS2_6OptionILNS2_3TagE0ENS9_ILb1EEEEENSI_ILSJ_2ESK_EEEEENS4_15FmhaFwdEpilogueIS6_fNS8_IJSB_SC_SB_EEEEENS2_23PersistentTileSchedulerEJSL_SM_EEEEEvNT_6ParamsE,"ax",@progbits
	.align	128
.text._ZN7cutlass13device_kernelINS_4fmha6kernel28FmhaKernelTmaWarpSpecializedINS1_10collective30FmhaMainloopTmaWarpSpecializedINS_6half_tEffN4cute5tupleIJNS7_1CILi128EEENS9_ILi64EEENS9_ILi112EEEEEENS8_IJiNS9_ILi1EEENS8_IJiiEEEEEESG_SG_NS4_14ResidualFusionEJNS2_6OptionILNS2_3TagE0ENS9_ILb1EEEEENSI_ILSJ_2ESK_EEEEENS4_15FmhaFwdEpilogueIS6_fNS8_IJSB_SC_SB_EEEEENS2_23PersistentTileSchedulerEJSL_SM_EEEEEvNT_6ParamsE:
        .type           _ZN7cutlass13device_kernelINS_4fmha6kernel28FmhaKernelTmaWarpSpecializedINS1_10collective30FmhaMainloopTmaWarpSpecializedINS_6half_tEffN4cute5tupleIJNS7_1CILi128EEENS9_ILi64EEENS9_ILi112EEEEEENS8_IJiNS9_ILi1EEENS8_IJiiEEEEEESG_SG_NS4_14ResidualFusionEJNS2_6OptionILNS2_3TagE0ENS9_ILb1EEEEENSI_ILSJ_2ESK_EEEEENS4_15FmhaFwdEpilogueIS6_fNS8_IJSB_SC_SB_EEEEENS2_23PersistentTileSchedulerEJSL_SM_EEEEEvNT_6ParamsE,@function
        .size           _ZN7cutlass13device_kernelINS_4fmha6kernel28FmhaKernelTmaWarpSpecializedINS1_10collective30FmhaMainloopTmaWarpSpecializedINS_6half_tEffN4cute5tupleIJNS7_1CILi128EEENS9_ILi64EEENS9_ILi112EEEEEENS8_IJiNS9_ILi1EEENS8_IJiiEEEEEESG_SG_NS4_14ResidualFusionEJNS2_6OptionILNS2_3TagE0ENS9_ILb1EEEEENSI_ILSJ_2ESK_EEEEENS4_15FmhaFwdEpilogueIS6_fNS8_IJSB_SC_SB_EEEEENS2_23PersistentTileSchedulerEJSL_SM_EEEEEvNT_6ParamsE,(.L_x_155 - _ZN7cutlass13device_kernelINS_4fmha6kernel28FmhaKernelTmaWarpSpecializedINS1_10collective30FmhaMainloopTmaWarpSpecializedINS_6half_tEffN4cute5tupleIJNS7_1CILi128EEENS9_ILi64EEENS9_ILi112EEEEEENS8_IJiNS9_ILi1EEENS8_IJiiEEEEEESG_SG_NS4_14ResidualFusionEJNS2_6OptionILNS2_3TagE0ENS9_ILb1EEEEENSI_ILSJ_2ESK_EEEEENS4_15FmhaFwdEpilogueIS6_fNS8_IJSB_SC_SB_EEEEENS2_23PersistentTileSchedulerEJSL_SM_EEEEEvNT_6ParamsE)
        .other          _ZN7cutlass13device_kernelINS_4fmha6kernel28FmhaKernelTmaWarpSpecializedINS1_10collective30FmhaMainloopTmaWarpSpecializedINS_6half_tEffN4cute5tupleIJNS7_1CILi128EEENS9_ILi64EEENS9_ILi112EEEEEENS8_IJiNS9_ILi1EEENS8_IJiiEEEEEESG_SG_NS4_14ResidualFusionEJNS2_6OptionILNS2_3TagE0ENS9_ILb1EEEEENSI_ILSJ_2ESK_EEEEENS4_15FmhaFwdEpilogueIS6_fNS8_IJSB_SC_SB_EEEEENS2_23PersistentTileSchedulerEJSL_SM_EEEEEvNT_6ParamsE,@"STO_CUDA_ENTRY STV_DEFAULT"
_ZN7cutlass13device_kernelINS_4fmha6kernel28FmhaKernelTmaWarpSpecializedINS1_10collective30FmhaMainloopTmaWarpSpecializedINS_6half_tEffN4cute5tupleIJNS7_1CILi128EEENS9_ILi64EEENS9_ILi112EEEEEENS8_IJiNS9_ILi1EEENS8_IJiiEEEEEESG_SG_NS4_14ResidualFusionEJNS2_6OptionILNS2_3TagE0ENS9_ILb1EEEEENSI_ILSJ_2ESK_EEEEENS4_15FmhaFwdEpilogueIS6_fNS8_IJSB_SC_SB_EEEEENS2_23PersistentTileSchedulerEJSL_SM_EEEEEvNT_6ParamsE:
[----:B------:R-:W1:Y:S01]  /*0000*/  LDC R1, c[0x0][0x28] ;  /* 0x00000a00ff017b82 */ /* 0x000e620000000800 */
[----:B------:R-:W2:Y:S07]  /*0010*/  S2R R2, SR_TID.X ;  /* 0x0000000000027919 */ /* 0x000eae0000002100 */
[----:B------:R-:W3:Y:S01]  /*0020*/  S2UR UR6, SR_CTAID.X ;  /* 0x00000000000679c3 */ /* 0x000ee20000002500 */
[----:B------:R-:W-:Y:S01]  /*0030*/  ELECT P1, URZ, PT ;  /* 0x00000000003f782f */ /* 0x000fe20003820000 */
[----:B------:R-:W-:Y:S01]  /*0040*/  BSSY B0, `(.L_x_0) ;  /* 0x0000018000007945 */ /* 0x000fe20003800000 */
[----:B---3--:R-:W-:-:S02]  /*0050*/  MOV R17, UR6 ;  /* 0x0000000600117c02 */ /* 0x008fc40008000f00 */
[----:B--2---:R-:W-:-:S05]  /*0060*/  SHF.R.U32.HI R0, RZ, 0x5, R2 ;  /* 0x00000005ff007819 */ /* 0x004fca0000011602 */
[----:B------:R-:W2:Y:S02]  /*0070*/  SHFL.IDX PT, R3, R0, RZ, 0x1f ;  /* 0x00001fff00037589 */ /* 0x000ea400000e0000 */
[----:B--2---:R-:W-:Y:S02]  /*0080*/  R2UR UR4, R3 ;  /* 0x00000000030472ca */ /* 0x004fe400000e0000 */
[----:B------:R-:W-:-:S06]  /*0090*/  SHF.R.U32.HI R3, RZ, 0x7, R2 ;  /* 0x00000007ff037819 */ /* 0x000fcc0000011602 */
[----:B------:R-:W2:Y:S05]  /*00a0*/  SHFL.IDX PT, R3, R3, RZ, 0x1f ;  /* 0x00001fff03037589 */ /* 0x000eaa00000e0000 */
[----:B------:R-:W-:Y:S02]  /*00b0*/  USHF.R.S32.HI UR5, URZ, 0x1f, UR4 ;  /* 0x0000001f3f057899 */ /* 0x000fe40008011404 */
[----:B------:R-:W-:Y:S02]  /*00c0*/  ISETP.EQ.AND P2, PT, RZ, UR4, P1 ;  /* 0x00000004ff007c0c */ /* 0x000fe40008f42270 */
[----:B------:R-:W-:-:S04]  /*00d0*/  ULEA.HI UR5, UR5, UR4, URZ, 0x2 ;  /* 0x0000000405057291 */ /* 0x000fc8000f8f103f */
[----:B------:R-:W-:-:S04]  /*00e0*/  ULOP3.LUT UR5, UR5, 0xfffffffc, URZ, 0xc0, !UPT ;  /* 0xfffffffc05057892 */ /* 0x000fc8000f8ec03f */
[----:B------:R-:W-:-:S03]  /*00f0*/  UIADD3 UR5, UR4, -UR5, URZ ;  /* 0x8000000504057290 */ /* 0x000fc6000fffe03f */
[----:B-1----:R-:W-:Y:S09]  /*0100*/  @!P2 BRA `(.L_x_1) ;  /* 0x00000000002ca947 */ /* 0x002ff20003800000 */
[----:B------:R-:W-:Y:S02]  /*0110*/  ULDC.64 UR6, c[0x0][0x198] ;  /* 0x0000660000067ab9 */ /* 0x000fe40000000a00 */
[----:B------:R-:W-:Y:S02]  /*0120*/  UIADD3 UR8, UP0, UR6, 0xf0, URZ ;  /* 0x000000f006087890 */ /* 0x000fe4000ff1e03f */
[----:B------:R-:W-:Y:S02]  /*0130*/  UIADD3 UR10, UP1, UR6, 0x1f0, URZ ;  /* 0x000001f0060a7890 */ /* 0x000fe4000ff3e03f */
[----:B------:R-:W-:Y:S02]  /*0140*/  UIADD3 UR6, UP2, UR6, 0x2f0, URZ ;  /* 0x000002f006067890 */ /* 0x000fe4000ff5e03f */
[----:B------:R-:W-:Y:S02]  /*0150*/  UIADD3.X UR9, URZ, UR7, URZ, UP0, !UPT ;  /* 0x000000073f097290 */ /* 0x000fe400087fe43f */
[----:B------:R-:W-:-:S02]  /*0160*/  UIADD3.X UR11, URZ, UR7, URZ, UP1, !UPT ;  /* 0x000000073f0b7290 */ /* 0x000fc40008ffe43f */
[----:B------:R-:W-:-:S05]  /*0170*/  UIADD3.X UR7, URZ, UR7, URZ, UP2, !UPT ;  /* 0x000000073f077290 */ /* 0x000fca00097fe43f */
[----:B------:R1:W-:Y:S02]  /*0180*/  UTMACCTL.PF [UR8] ;  /* 0x00000000080079b9 */ /* 0x0003e40008040000 */
[----:B------:R1:W-:Y:S02]  /*0190*/  UTMACCTL.PF [UR10] ;  /* 0x000000000a0079b9 */ /* 0x0003e40008040000 */
[----:B------:R1:W-:Y:S02]  /*01a0*/  UTMACCTL.PF [UR6] ;  /* 0x00000000060079b9 */ /* 0x0003e40008040000 */
[----:B-1----:R-:W-:Y:S01]  /*01b0*/  NOP ;  /* 0x0000000000007918 */ /* 0x002fe20000000000 */
.L_x_1:
[----:B------:R-:W-:Y:S05]  /*01c0*/  BSYNC B0 ;  /* 0x0000000000007941 */ /* 0x000fea0003800000 */
.L_x_0:
[----:B------:R-:W1:Y:S01]  /*01d0*/  SHFL.IDX PT, R4, R0, RZ, 0x1f ;  /* 0x00001fff00047589 */ /* 0x000e6200000e0000 */
[----:B--2---:R-:W-:Y:S01]  /*01e0*/  R2UR UR52, R3 ;  /* 0x00000000033472ca */ /* 0x004fe200000e0000 */
[----:B------:R-:W-:Y:S02]  /*01f0*/  UISETP.NE.AND UP0, UPT, UR5, 0x1, UPT ;  /* 0x000000010500788c */ /* 0x000fe4000bf05270 */
[----:B------:R-:W-:-:S10]  /*0200*/  UISETP.NE.AND UP1, UPT, UR5, 0x2, UPT ;  /* 0x000000020500788c */ /* 0x000fd4000bf25270 */
[----:B------:R-:W-:Y:S02]  /*0210*/  UIADD3 UR10, UR52, -0x1, URZ ;  /* 0xffffffff340a7890 */ /* 0x000fe4000fffe03f */
[----:B------:R-:W-:Y:S02]  /*0220*/  UISETP.EQ.AND UP2, UPT, UR52, URZ, !UP0 ;  /* 0x0000003f3400728c */ /* 0x000fe4000c742270 */
[----:B------:R-:W-:Y:S02]  /*0230*/  UISETP.EQ.AND UP3, UPT, UR52, URZ, !UP1 ;  /* 0x0000003f3400728c */ /* 0x000fe4000cf62270 */
[----:B------:R-:W-:Y:S02]  /*0240*/  UISETP.GE.U32.AND UP4, UPT, UR10, 0x4, UPT ;  /* 0x000000040a00788c */ /* 0x000fe4000bf86070 */
[----:B------:R-:W-:Y:S01]  /*0250*/  USEL UR51, URZ, 0x1, !UP2 ;  /* 0x000000013f337887 */ /* 0x000fe2000d000000 */
[----:B-1----:R-:W-:Y:S01]  /*0260*/  ISETP.NE.AND P0, PT, R4, RZ, PT ;  /* 0x000000ff0400720c */ /* 0x002fe20003f05270 */
[----:B------:R-:W-:Y:S01]  /*0270*/  USEL UR50, URZ, 0x1, !UP3 ;  /* 0x000000013f327887 */ /* 0x000fe2000d800000 */
[----:B------:R-:W-:Y:S01]  /*0280*/  IMAD.U32 R4, RZ, RZ, UR5 ;  /* 0x00000005ff047e24 */ /* 0x000fe2000f8e00ff */
[----:B------:R-:W-:-:S02]  /*0290*/  USEL UR51, UR51, 0x2, UP4 ;  /* 0x0000000233337887 */ /* 0x000fc4000a000000 */
[----:B------:R-:W-:-:S08]  /*02a0*/  USEL UR50, UR50, 0x2, UP4 ;  /* 0x0000000232327887 */ /* 0x000fd0000a000000 */
[----:B------:R-:W-:Y:S05]  /*02b0*/  @P0 BRA `(.L_x_2) ;  /* 0x0000000000480947 */ /* 0x000fea0003800000 */
[----:B------:R-:W1:Y:S01]  /*02c0*/  S2UR UR8, SR_CgaCtaId ;  /* 0x00000000000879c3 */ /* 0x000e620000008800 */
[----:B------:R-:W-:Y:S01]  /*02d0*/  UMOV UR4, 0x400 ;  /* 0x0000040000047882 */ /* 0x000fe20000000000 */
[----:B------:R-:W-:Y:S01]  /*02e0*/  UMOV UR5, 0x1 ;  /* 0x0000000100057882 */ /* 0x000fe20000000000 */
[----:B------:R-:W-:Y:S01]  /*02f0*/  UMOV UR6, 0x80 ;  /* 0x0000008000067882 */ /* 0x000fe20000000000 */
[----:B------:R-:W-:Y:S01]  /*0300*/  ELECT P0, URZ, PT ;  /* 0x00000000003f782f */ /* 0x000fe20003800000 */
[----:B------:R-:W-:-:S04]  /*0310*/  UIADD3 UR6, -UR6, 0x100000, URZ ;  /* 0x0010000006067890 */ /* 0x000fc8000fffe13f */
[----:B------:R-:W-:Y:S02]  /*0320*/  USHF.L.U32 UR7, UR6, 0xb, URZ ;  /* 0x0000000b06077899 */ /* 0x000fe4000800063f */
[----:B------:R-:W-:Y:S02]  /*0330*/  USHF.L.U32 UR6, UR6, 0x1, URZ ;  /* 0x0000000106067899 */ /* 0x000fe4000800063f */
[----:B-1----:R-:W-:Y:S02]  /*0340*/  ULEA UR8, UR8, UR4, 0x18 ;  /* 0x0000000408087291 */ /* 0x002fe4000f8ec03f */
[----:B------:R-:W-:-:S04]  /*0350*/  UIADD3 UR4, -UR5, 0x100000, URZ ;  /* 0x0010000005047890 */ /* 0x000fc8000fffe13f */
[----:B------:R-:W-:Y:S02]  /*0360*/  USHF.L.U32 UR5, UR4, 0xb, URZ ;  /* 0x0000000b04057899 */ /* 0x000fe4000800063f */
[----:B------:R-:W-:Y:S01]  /*0370*/  USHF.L.U32 UR4, UR4, 0x1, URZ ;  /* 0x0000000104047899 */ /* 0x000fe2000800063f */
[----:B------:R-:W1:Y:S11]  /*0380*/  FENCE.VIEW.ASYNC.S ;  /* 0x00000000000073c6 */ /* 0x000e760000000000 */
[----:B-1----:R1:W2:Y:S01]  /*0390*/  SYNCS.EXCH.64 URZ, [UR8+0x1aa50], UR4 ;  /* 0x01aa5004083f75b2 */ /* 0x0022a20008000100 */
[----:B------:R1:W3:Y:S01]  /*03a0*/  SYNCS.EXCH.64 URZ, [UR8+0x1aa60], UR6 ;  /* 0x01aa6006083f75b2 */ /* 0x0002e20008000100 */
[----:B------:R1:W4:Y:S01]  /*03b0*/  SYNCS.EXCH.64 URZ, [UR8+0x1aa58], UR4 ;  /* 0x01aa5804083f75b2 */ /* 0x0003220008000100 */
[----:B------:R1:W1:Y:S01]  /*03c0*/  SYNCS.EXCH.64 URZ, [UR8+0x1aa68], UR6 ;  /* 0x01aa6806083f75b2 */ /* 0x0002620008000100 */
[----:B------:R-:W-:Y:S01]  /*03d0*/  NOP ;  /* 0x0000000000007918 */ /* 0x000fe20000000000 */
.L_x_2:
[----:B------:R-:W5:Y:S01]  /*03e0*/  SHFL.IDX PT, R3, R0, RZ, 0x1f ;  /* 0x00001fff00037589 */ /* 0x000f6200000e0000 */
[----:B------:R-:W-:Y:S01]  /*03f0*/  NOP ;  /* 0x0000000000007918 */ /* 0x000fe20000000000 */
[----:B-----5:R-:W-:-:S13]  /*0400*/  ISETP.NE.AND P0, PT, R3, RZ, PT ;  /* 0x000000ff0300720c */ /* 0x020fda0003f05270 */
[----:B------:R-:W-:Y:S05]  /*0410*/  @P0 BRA `(.L_x_3) ;  /* 0x0000000000600947 */ /* 0x000fea0003800000 */
[----:B-1----:R-:W1:Y:S01]  /*0420*/  S2UR UR5, SR_CgaCtaId ;  /* 0x00000000000579c3 */ /* 0x002e620000008800 */
[----:B------:R-:W-:Y:S01]  /*0430*/  UMOV UR4, 0x400 ;  /* 0x0000040000047882 */ /* 0x000fe20000000000 */
[----:B------:R-:W-:Y:S01]  /*0440*/  UMOV UR6, 0x1 ;  /* 0x0000000100067882 */ /* 0x000fe20000000000 */
[----:B------:R-:W-:Y:S01]  /*0450*/  UMOV UR9, 0x100 ;  /* 0x0000010000097882 */ /* 0x000fe20000000000 */
[----:B------:R-:W-:-:S04]  /*0460*/  UIADD3 UR6, -UR6, 0x100000, URZ ;  /* 0x0010000006067890 */ /* 0x000fc8000fffe13f */
[----:B------:R-:W-:Y:S02]  /*0470*/  USHF.L.U32 UR7, UR6, 0xb, URZ ;  /* 0x0000000b06077899 */ /* 0x000fe4000800063f */
[----:B------:R-:W-:Y:S01]  /*0480*/  USHF.L.U32 UR6, UR6, 0x1, URZ ;  /* 0x0000000106067899 */ /* 0x000fe2000800063f */
[----:B------:R-:W-:Y:S01]  /*0490*/  ELECT P0, URZ, PT ;  /* 0x00000000003f782f */ /* 0x000fe20003800000 */
[----:B-1----:R-:W-:Y:S02]  /*04a0*/  ULEA UR8, UR5, UR4, 0x18 ;  /* 0x0000000405087291 */ /* 0x002fe4000f8ec03f */
[----:B------:R-:W-:-:S04]  /*04b0*/  UIADD3 UR4, -UR9, 0x100000, URZ ;  /* 0x0010000009047890 */ /* 0x000fc8000fffe13f */
[----:B------:R-:W-:Y:S02]  /*04c0*/  USHF.L.U32 UR5, UR4, 0xb, URZ ;  /* 0x0000000b04057899 */ /* 0x000fe4000800063f */
[----:B------:R-:W-:Y:S01]  /*04d0*/  USHF.L.U32 UR4, UR4, 0x1, URZ ;  /* 0x0000000104047899 */ /* 0x000fe2000800063f */
[----:B------:R-:W1:Y:S03]  /*04e0*/  FENCE.VIEW.ASYNC.S ;  /* 0x00000000000073c6 */ /* 0x000e660000000000 */
[----:B-1----:R1:W1:Y:S08]  /*04f0*/  SYNCS.EXCH.64 URZ, [UR8+0x1aa00], UR6 ;  /* 0x01aa0006083f75b2 */ /* 0x0022700008000100 */
[----:B------:R1:W1:Y:S01]  /*0500*/  SYNCS.EXCH.64 URZ, [UR8+0x1aa28], UR4 ;  /* 0x01aa2804083f75b2 */ /* 0x0002620008000100 */
        /* <DEDUP_REMOVED lines=8> */
[----:B------:R-:W-:Y:S01]  /*0590*/  NOP ;  /* 0x0000000000007918 */ /* 0x000fe20000000000 */
.L_x_3:
        /* <DEDUP_REMOVED lines=21> */
[----:B------:R-:W-:Y:S01]  /*06f0*/  NOP ;  /* 0x0000000000007918 */ /* 0x000fe20000000000 */
.L_x_4:
[----:B------:R-:W5:Y:S01]  /*0700*/  SHFL.IDX PT, R3, R0, RZ, 0x1f ;  /* 0x00001fff00037589 */ /* 0x000f6200000e0000 */
[----:B------:R-:W-:Y:S01]  /*0710*/  ELECT P0, URZ, PT ;  /* 0x00000000003f782f */ /* 0x000fe20003800000 */
[----:B------:R-:W-:Y:S01]  /*0720*/  NOP ;  /* 0x0000000000007918 */ /* 0x000fe20000000000 */
[----:B-1----:R-:W-:Y:S02]  /*0730*/  UMOV UR4, 0x80 ;  /* 0x0000008000047882 */ /* 0x002fe40000000000 */
[C---:B-----5:R-:W-:Y:S02]  /*0740*/  ISETP.NE.OR P0, PT, R3.reuse, RZ, !P0 ;  /* 0x000000ff0300720c */ /* 0x060fe40004705670 */
[----:B------:R-:W-:-:S11]  /*0750*/  ISETP.NE.AND P3, PT, R3, RZ, PT ;  /* 0x000000ff0300720c */ /* 0x000fd60003f65270 */
[----:B------:R-:W-:Y:S01]  /*0760*/  VOTEU.ALL UP2, P0 ;  /* 0x00000000003f7886 */ /* 0x000fe20000040000 */
[----:B------:R-:W-:Y:S01]  /*0770*/  VOTEU.ALL UP3, P0 ;  /* 0x00000000003f7886 */ /* 0x000fe20000060000 */
[----:B------:R-:W-:Y:S01]  /*0780*/  VOTEU.ALL UP4, P0 ;  /* 0x00000000003f7886 */ /* 0x000fe20000080000 */
[----:B------:R-:W-:Y:S02]  /*0790*/  VOTEU.ALL UP5, P0 ;  /* 0x00000000003f7886 */ /* 0x000fe400000a0000 */
[----:B------:R-:W1:Y:S01]  /*07a0*/  @!UP2 S2UR UR7, SR_CgaCtaId ;  /* 0x000000000007a9c3 */ /* 0x000e620000008800 */
[----:B------:R-:W-:Y:S01]  /*07b0*/  @!UP2 UMOV UR6, 0x400 ;  /* 0x000004000006a882 */ /* 0x000fe20000000000 */
[----:B------:R-:W-:-:S04]  /*07c0*/  @!UP2 UIADD3 UR4, -UR4, 0x100000, URZ ;  /* 0x001000000404a890 */ /* 0x000fc8000fffe13f */
[----:B------:R-:W-:Y:S02]  /*07d0*/  @!UP2 USHF.L.U32 UR5, UR4, 0xb, URZ ;  /* 0x0000000b0405a899 */ /* 0x000fe4000800063f */
[----:B------:R-:W-:Y:S02]  /*07e0*/  @!UP2 USHF.L.U32 UR4, UR4, 0x1, URZ ;  /* 0x000000010404a899 */ /* 0x000fe4000800063f */
[----:B-1----:R-:W-:Y:S01]  /*07f0*/  @!UP2 ULEA UR6, UR7, UR6, 0x18 ;  /* 0x000000060706a291 */ /* 0x002fe2000f8ec03f */
[----:B------:R-:W-:Y:S01]  /*0800*/  VOTEU.ALL UP2, P0 ;  /* 0x00000000003f7886 */ /* 0x000fe20000040000 */
[----:B------:R-:W1:Y:S10]  /*0810*/  FENCE.VIEW.ASYNC.S ;  /* 0x00000000000073c6 */ /* 0x000e740000000000 */
[----:B-1----:R1:W1:Y:S01]  /*0820*/  @!UP2 SYNCS.EXCH.64 URZ, [UR6+0x1aa90], UR4 ;  /* 0x01aa9004063fa5b2 */ /* 0x0022620008000100 */
[----:B------:R1:W1:Y:S01]  /*0830*/  @!UP3 SYNCS.EXCH.64 URZ, [UR6+0x1aa98], UR4 ;  /* 0x01aa9804063fb5b2 */ /* 0x0002620008000100 */
[----:B------:R1:W1:Y:S01]  /*0840*/  @!UP4 SYNCS.EXCH.64 URZ, [UR6+0x1aaa0], UR4 ;  /* 0x01aaa004063fc5b2 */ /* 0x0002620008000100 */
[----:B------:R1:W1:Y:S01]  /*0850*/  @!UP5 SYNCS.EXCH.64 URZ, [UR6+0x1aaa8], UR4 ;  /* 0x01aaa804063fd5b2 */ /* 0x0002620008000100 */
[----:B------:R-:W-:Y:S01]  /*0860*/  NOP ;  /* 0x0000000000007918 */ /* 0x000fe20000000000 */
[----:B------:R-:W-:Y:S05]  /*0870*/  @P3 BRA `(.L_x_5) ;  /* 0x0000000000583947 */ /* 0x000fea0003800000 */
[----:B-1----:R-:W1:Y:S01]  /*0880*/  S2UR UR5, SR_CgaCtaId ;  /* 0x00000000000579c3 */ /* 0x002e620000008800 */
[----:B------:R-:W-:Y:S01]  /*0890*/  UMOV UR4, 0x400 ;  /* 0x0000040000047882 */ /* 0x000fe20000000000 */
[----:B------:R-:W-:Y:S01]  /*08a0*/  UMOV UR6, 0x20 ;  /* 0x0000002000067882 */ /* 0x000fe20000000000 */
[----:B------:R-:W-:Y:S01]  /*08b0*/  UMOV UR7, 0x80 ;  /* 0x0000008000077882 */ /* 0x000fe20000000000 */
[----:B------:R-:W-:Y:S01]  /*08c0*/  ELECT P0, URZ, PT ;  /* 0x00000000003f782f */ /* 0x000fe20003800000 */
[----:B-1----:R-:W-:Y:S02]  /*08d0*/  ULEA UR8, UR5, UR4, 0x18 ;  /* 0x0000000405087291 */ /* 0x002fe4000f8ec03f */
[----:B------:R-:W-:-:S04]  /*08e0*/  UIADD3 UR4, -UR6, 0x100000, URZ ;  /* 0x0010000006047890 */ /* 0x000fc8000fffe13f */
[----:B------:R-:W-:Y:S02]  /*08f0*/  USHF.L.U32 UR5, UR4, 0xb, URZ ;  /* 0x0000000b04057899 */ /* 0x000fe4000800063f */
[----:B------:R-:W-:Y:S02]  /*0900*/  USHF.L.U32 UR4, UR4, 0x1, URZ ;  /* 0x0000000104047899 */ /* 0x000fe4000800063f */
        /* <DEDUP_REMOVED lines=13> */
.L_x_5:
[----:B------:R-:W-:Y:S01]  /*09e0*/  VOTEU.ANY UP2, P2 ;  /* 0x00000000003f7886 */ /* 0x000fe20001040100 */
[----:B-1----:R-:W-:Y:S01]  /*09f0*/  UMOV UR4, 0x40 ;  /* 0x0000004000047882 */ /* 0x002fe20000000000 */
[----:B------:R-:W-:Y:S01]  /*0a00*/  ISETP.NE.AND P3, PT, RZ, UR52, PT ;  /* 0x00000034ff007c0c */ /* 0x000fe2000bf65270 */
[----:B------:R-:W-:Y:S01]  /*0a10*/  NOP ;  /* 0x0000000000007918 */ /* 0x000fe20000000000 */
[----:B------:R-:W-:Y:S01]  /*0a20*/  ISETP.EQ.AND P0, PT, R4, 0x2, P1 ;  /* 0x000000020400780c */ /* 0x000fe20000f02270 */
[----:B------:R-:W1:Y:S01]  /*0a30*/  @UP2 S2UR UR7, SR_CgaCtaId ;  /* 0x00000000000729c3 */ /* 0x000e620000008800 */
[----:B------:R-:W-:Y:S01]  /*0a40*/  @UP2 UMOV UR6, 0x400 ;  /* 0x0000040000062882 */ /* 0x000fe20000000000 */
[----:B------:R-:W-:-:S04]  /*0a50*/  @UP2 UIADD3 UR4, -UR4, 0x100000, URZ ;  /* 0x0010000004042890 */ /* 0x000fc8000fffe13f */
[----:B------:R-:W-:Y:S02]  /*0a60*/  @UP2 USHF.L.U32 UR5, UR4, 0xb, URZ ;  /* 0x0000000b04052899 */ /* 0x000fe4000800063f */
[----:B------:R-:W-:Y:S02]  /*0a70*/  @UP2 USHF.L.U32 UR4, UR4, 0x1, URZ ;  /* 0x0000000104042899 */ /* 0x000fe4000800063f */
[----:B-1----:R-:W-:Y:S01]  /*0a80*/  @UP2 ULEA UR6, UR7, UR6, 0x18 ;  /* 0x0000000607062291 */ /* 0x002fe2000f8ec03f */
[----:B------:R-:W-:Y:S01]  /*0a90*/  VOTEU.ANY UP2, P2 ;  /* 0x00000000003f7886 */ /* 0x000fe20001040100 */
[----:B------:R-:W-:Y:S01]  /*0aa0*/  ISETP.EQ.AND P2, PT, R4, 0x1, P1 ;  /* 0x000000010400780c */ /* 0x000fe20000f42270 */
[----:B------:R-:W1:Y:S09]  /*0ab0*/  FENCE.VIEW.ASYNC.S ;  /* 0x00000000000073c6 */ /* 0x000e720000000000 */
[----:B-1----:R1:W2:Y:S01]  /*0ac0*/  @UP2 SYNCS.EXCH.64 URZ, [UR6+0x1aab0], UR4 ;  /* 0x01aab004063f25b2 */ /* 0x0022a20008000100 */
[----:B------:R-:W-:Y:S01]  /*0ad0*/  NOP ;  /* 0x0000000000007918 */ /* 0x000fe20000000000 */
[----:B--234-:R-:W-:Y:S06]  /*0ae0*/  BAR.SYNC.DEFER_BLOCKING 0x0 ;  /* 0x0000000000007b1d */ /* 0x01cfec0000010000 */
[----:B------:R-:W-:Y:S05]  /*0af0*/  @!P3 BRA `(.L_x_6) ;  /* 0x000000980078b947 */ /* 0x000fea0003800000 */
[----:B------:R-:W-:-:S06]  /*0b00*/  UISETP.GT.U32.AND UP0, UPT, UR10, 0x3, UPT ;  /* 0x000000030a00788c */ /* 0x000fcc000bf04070 */
[----:B------:R-:W-:-:S13]  /*0b10*/  PLOP3.LUT P0, PT, PT, PT, UP0, 0x80, 0x0 ;  /* 0x000000000000781c */ /* 0x000fda0003f0f008 */
[----:B-1----:R-:W-:Y:S05]  /*0b20*/  @P0 EXIT ;  /* 0x000000000000094d */ /* 0x002fea0003800000 */
.L_x_7:
[----:B------:R-:W-:-:S08]  /*0b30*/  NOP ;  /* 0x0000000000007918 */ /* 0x000fd00000000000 */
[----:B------:R-:W1:Y:S02]  /*0b40*/  USETMAXREG.TRY_ALLOC.CTAPOOL UP0, 0xf0 ;  /* 0x000000f0000079c8 */ /* 0x000e640008000600 */
[----:B-1----:R-:W-:-:S13]  /*0b50*/  PLOP3.LUT P0, PT, PT, PT, UP0, 0x80, 0x0 ;  /* 0x000000000000781c */ /* 0x002fda0003f0f008 */
[----:B------:R-:W-:Y:S05]  /*0b60*/  @!P0 BRA `(.L_x_7) ;  /* 0xfffffffc00f08947 */ /* 0x000fea000383ffff */
[----:B------:R-:W-:Y:S02]  /*0b70*/  ULDC UR4, c[0x0][0xa00] ;  /* 0x0002800000047ab9 */ /* 0x000fe40000000800 */
[----:B------:R-:W-:-:S13]  /*0b80*/  ISETP.GE.AND P0, PT, R17, UR4, PT ;  /* 0x0000000411007c0c */ /* 0x000fda000bf06270 */
[----:B------:R-:W-:Y:S05]  /*0b90*/  @P0 EXIT ;  /* 0x000000000000094d */ /* 0x000fea0003800000 */
[----:B------:R-:W1:Y:S01]  /*0ba0*/  S2UR UR4, SR_CgaCtaId ;  /* 0x00000000000479c3 */ /* 0x000e620000008800 */
[----:B------:R-:W-:Y:S01]  /*0bb0*/  SHF.R.S32.HI R3, RZ, 0x1f, R2 ;  /* 0x0000001fff037819 */ /* 0x000fe20000011402 */
[----:B------:R-:W-:Y:S01]  /*0bc0*/  UMOV UR36, 0x400 ;  /* 0x0000040000247882 */ /* 0x000fe20000000000 */
[----:B------:R-:W-:Y:S01]  /*0bd0*/  UISETP.NE.AND UP0, UPT, UR52, 0x1, UPT ;  /* 0x000000013400788c */ /* 0x000fe2000bf05270 */
[----:B------:R-:W-:Y:S01]  /*0be0*/  MOV R19, RZ ;  /* 0x000000ff00137202 */ /* 0x000fe20000000f00 */
[----:B------:R-:W-:Y:S01]  /*0bf0*/  ULOP3.LUT UR49, UR51, 0x1, URZ, 0xfc, !UPT ;  /* 0x0000000133317892 */ /* 0x000fe2000f8efc3f */
[-C--:B------:R-:W-:Y:S01]  /*0c00*/  LEA.HI R3, R3, R2.reuse, RZ, 0x7 ;  /* 0x0000000203037211 */ /* 0x080fe200078f38ff */
[----:B------:R-:W-:Y:S02]  /*0c10*/  UP2UR UR5, UPR, URZ, 0x1 ;  /* 0x000000013f057883 */ /* 0x000fe40008000000 */
[----:B------:R-:W-:Y:S01]  /*0c20*/  USEL UR6, URZ, 0x1, UP0 ;  /* 0x000000013f067887 */ /* 0x000fe20008000000 */
[----:B------:R-:W-:Y:S01]  /*0c30*/  LOP3.LUT R3, R3, 0xffffff80, RZ, 0xc0, !PT ;  /* 0xffffff8003037812 */ /* 0x000fe200078ec0ff */
[----:B------:R-:W-:Y:S01]  /*0c40*/  ULDC.64 UR54, c[0x0][0x198] ;  /* 0x0000660000367ab9 */ /* 0x000fe20000000a00 */
[----:B------:R-:W-:Y:S01]  /*0c50*/  UMOV UR47, URZ ;  /* 0x0000003f002f7c82 */ /* 0x000fe20008000000 */
[----:B------:R-:W-:Y:S01]  /*0c60*/  UMOV UR46, URZ ;  /* 0x0000003f002e7c82 */ /* 0x000fe20008000000 */
[----:B------:R-:W-:Y:S01]  /*0c70*/  IADD3 R3, -R3, R2, RZ ;  /* 0x0000000203037210 */ /* 0x000fe20007ffe1ff */
[----:B------:R-:W-:Y:S01]  /*0c80*/  IMAD.U32 R22, RZ, RZ, UR6 ;  /* 0x00000006ff167e24 */ /* 0x000fe2000f8e00ff */
[----:B------:R-:W-:Y:S01]  /*0c90*/  UMOV UR53, URZ ;  /* 0x0000003f00357c82 */ /* 0x000fe20008000000 */
[----:B------:R-:W-:Y:S01]  /*0ca0*/  ULDC.64 UR56, c[0x0][0x208] ;  /* 0x0000820000387ab9 */ /* 0x000fe20000000a00 */
[----:B------:R-:W-:-:S04]  /*0cb0*/  SHF.R.S32.HI R0, RZ, 0x1f, R3 ;  /* 0x0000001fff007819 */ /* 0x000fc80000011403 */
[----:B------:R-:W-:Y:S01]  /*0cc0*/  LEA.HI R0, R0, R3, RZ, 0x2 ;  /* 0x0000000300007211 */ /* 0x000fe200078f10ff */
[----:B-1----:R-:W-:-:S03]  /*0cd0*/  ULEA UR36, UR4, UR36, 0x18 ;  /* 0x0000002404247291 */ /* 0x002fc6000f8ec03f */
[----:B------:R-:W-:Y:S01]  /*0ce0*/  LOP3.LUT R0, R0, 0x7ffffffc, RZ, 0xc0, !PT ;  /* 0x7ffffffc00007812 */ /* 0x000fe200078ec0ff */
[----:B------:R-:W-:Y:S02]  /*0cf0*/  UIADD3 UR4, UR36, 0x7000, URZ ;  /* 0x0000700024047890 */ /* 0x000fe4000fffe03f */
[----:B------:R-:W-:Y:S02]  /*0d00*/  USHF.R.U32.HI UR5, URZ, 0x4, UR36 ;  /* 0x000000043f057899 */ /* 0x000fe40008011624 */
[----:B------:R-:W-:Y:S01]  /*0d10*/  IMAD.IADD R0, R3, 0x1, -R0 ;  /* 0x0000000103007824 */ /* 0x000fe200078e0a00 */
[----:B------:R-:W-:Y:S02]  /*0d20*/  USHF.R.U32.HI UR4, URZ, 0x4, UR4 ;  /* 0x000000043f047899 */ /* 0x000fe40008011604 */
[----:B------:R-:W-:Y:S02]  /*0d30*/  ULOP3.LUT UR5, UR5, 0x3fff, URZ, 0xc0, !UPT ;  /* 0x00003fff05057892 */ /* 0x000fe4000f8ec03f */
[----:B------:R-:W-:Y:S01]  /*0d40*/  ULOP3.LUT UR48, UR4, 0x3fff, URZ, 0xc0, !UPT ;  /* 0x00003fff04307892 */ /* 0x000fe2000f8ec03f */
[----:B------:R-:W-:Y:S01]  /*0d50*/  SHF.L.U32 R16, R0, 0x1, RZ ;  /* 0x0000000100107819 */ /* 0x000fe200000006ff */
[----:B------:R-:W-:-:S02]  /*0d60*/  ULOP3.LUT UR38, UR5, 0x10000, URZ, 0xfc, !UPT ;  /* 0x0001000005267892 */ /* 0x000fc4000f8efc3f */
[----:B------:R-:W-:-:S12]  /*0d70*/  ULOP3.LUT UR37, UR48, 0x10000, URZ, 0xfc, !UPT ;  /* 0x0001000030257892 */ /* 0x000fd8000f8efc3f */
.L_x_85:
[----:B------:R-:W-:Y:S01]  /*0d80*/  ULDC UR8, c[0x0][0xa04] ;  /* 0x0002810000087ab9 */ /* 0x000fe20000000800 */
[----:B------:R-:W-:Y:S01]  /*0d90*/  R2UR UR45, R17 ;  /* 0x00000000112d72ca */ /* 0x000fe200000e0000 */
[----:B------:R-:W-:Y:S01]  /*0da0*/  UISETP.NE.AND UP0, UPT, UR8, 0x1, UPT ;  /* 0x000000010800788c */ /* 0x000fe2000bf05270 */
[----:B------:R-:W-:Y:S01]  /*0db0*/  ULDC UR4, c[0x0][0xa10] ;  /* 0x0002840000047ab9 */ /* 0x000fe20000000800 */
[----:B------:R-:W-:Y:S01]  /*0dc0*/  ULDC UR44, c[0x0][0xa1c] ;  /* 0x00028700002c7ab9 */ /* 0x000fe20000000800 */
[----:B------:R-:W-:Y:S02]  /*0dd0*/  UISETP.NE.AND UP1, UPT, UR4, 0x1, UPT ;  /* 0x000000010400788c */ /* 0x000fe4000bf25270 */
[----:B------:R-:W-:-:S06]  /*0de0*/  UISETP.NE.AND UP2, UPT, UR52, 0x1, UPT ;  /* 0x000000013400788c */ /* 0x000fcc000bf45270 */
[----:B------:R-:W-:Y:S01]  /*0df0*/  @UP0 ULDC.64 UR6, c[0x0][0xa08] ;  /* 0x0002820000060ab9 */ /* 0x000fe20000000a00 */
[----:B------:R-:W-:Y:S01]  /*0e00*/  PLOP3.LUT P0, PT, PT, PT, UP2, 0x80, 0x0 ;  /* 0x000000000000781c */ /* 0x000fe20003f0f028 */
[----:B------:R-:W-:-:S03]  /*0e10*/  UIMAD.WIDE.U32 UR4, UR45, UR6, URZ ;  /* 0x000000062d0472a5 */ /* 0x000fc6000f8e003f */
[----:B------:R-:W-:Y:S01]  /*0e20*/  @UP1 ULDC UR6, c[0x0][0xa18] ;  /* 0x0002860000061ab9 */ /* 0x000fe20000000800 */
[----:B------:R-:W-:Y:S02]  /*0e30*/  @UP0 USHF.R.U32.HI UR45, URZ, UR7, UR5 ;  /* 0x000000073f2d0299 */ /* 0x000fe40008011605 */
[----:B------:R-:W-:Y:S01]  /*0e40*/  UISETP.NE.AND UP0, UPT, UR44, 0x1, UPT ;  /* 0x000000012c00788c */ /* 0x000fe2000bf05270 */
[----:B------:R-:W-:Y:S02]  /*0e50*/  @UP1 ULDC UR4, c[0x0][0xa14] ;  /* 0x0002850000041ab9 */ /* 0x000fe40000000800 */
[----:B------:R-:W-:Y:S02]  /*0e60*/  UIMAD.WIDE.U32 UR4, UR45, UR4, URZ ;  /* 0x000000042d0472a5 */ /* 0x000fe4000f8e003f */
[----:B------:R-:W-:Y:S01]  /*0e70*/  IMAD R0, RZ, RZ, -UR45 ;  /* 0x8000002dff007e24 */ /* 0x000fe2000f8e02ff */
[----:B------:R-:W-:Y:S01]  /*0e80*/  UMOV UR39, UR45 ;  /* 0x0000002d00277c82 */ /* 0x000fe20008000000 */
[----:B------:R-:W-:-:S02]  /*0e90*/  @UP1 USHF.R.U32.HI UR39, URZ, UR6, UR5 ;  /* 0x000000063f271299 */ /* 0x000fc40008011605 */
[----:B------:R-:W-:Y:S02]  /*0ea0*/  IMAD R0, R0, UR8, R17 ;  /* 0x0000000800007c24 */ /* 0x000fe4000f8e0211 */
[----:B------:R-:W-:Y:S02]  /*0eb0*/  @UP0 ULDC.64 UR6, c[0x0][0xa20] ;  /* 0x0002880000060ab9 */ /* 0x000fe40000000a00 */
[----:B------:R-:W-:Y:S01]  /*0ec0*/  UIMAD.WIDE.U32 UR4, UR39, UR6, URZ ;  /* 0x00000006270472a5 */ /* 0x000fe2000f8e003f */
[----:B------:R-:W-:Y:S02]  /*0ed0*/  R2UR UR42, R0 ;  /* 0x00000000002a72ca */ /* 0x000fe400000e0000 */
[----:B------:R-:W-:Y:S01]  /*0ee0*/  UMOV UR6, UR39 ;  /* 0x0000002700067c82 */ /* 0x000fe20008000000 */
[----:B------:R-:W-:-:S04]  /*0ef0*/  @UP0 USHF.R.U32.HI UR6, URZ, UR7, UR5 ;  /* 0x000000073f060299 */ /* 0x000fc80008011605 */
[----:B------:R-:W-:-:S04]  /*0f00*/  UIADD3 UR4, -UR6, URZ, URZ ;  /* 0x0000003f06047290 */ /* 0x000fc8000fffe13f */
[----:B------:R-:W-:Y:S01]  /*0f10*/  UIMAD UR44, UR44, UR4, UR39 ;  /* 0x000000042c2c72a4 */ /* 0x000fe2000f8e0227 */
[----:B--234-:R-:W-:Y:S11]  /*0f20*/  @!P0 BRA `(.L_x_8) ;  /* 0x0000000000688947 */ /* 0x01cff60003800000 */
[----:B------:R-:W-:-:S06]  /*0f30*/  UISETP.NE.AND UP0, UPT, UR52, 0x2, UPT ;  /* 0x000000023400788c */ /* 0x000fcc000bf05270 */
[----:B------:R-:W-:-:S13]  /*0f40*/  PLOP3.LUT P1, PT, PT, PT, UP0, 0x80, 0x0 ;  /* 0x000000000000781c */ /* 0x000fda0003f2f008 */
[----:B------:R-:W-:Y:S05]  /*0f50*/  @!P1 BRA `(.L_x_9) ;  /* 0x0000000000449947 */ /* 0x000fea0003800000 */
[----:B------:R-:W-:-:S06]  /*0f60*/  UISETP.NE.AND UP0, UPT, UR52, 0x3, UPT ;  /* 0x000000033400788c */ /* 0x000fcc000bf05270 */
[----:B------:R-:W-:-:S13]  /*0f70*/  PLOP3.LUT P1, PT, PT, PT, UP0, 0x80, 0x0 ;  /* 0x000000000000781c */ /* 0x000fda0003f2f008 */
[----:B------:R-:W-:Y:S05]  /*0f80*/  @!P1 BRA `(.L_x_10) ;  /* 0x0000000000249947 */ /* 0x000fea0003800000 */
[----:B------:R-:W-:-:S06]  /*0f90*/  UISETP.NE.AND UP0, UPT, UR52, 0x4, UPT ;  /* 0x000000043400788c */ /* 0x000fcc000bf05270 */
[----:B------:R-:W-:-:S13]  /*0fa0*/  PLOP3.LUT P1, PT, PT, PT, UP0, 0x80, 0x0 ;  /* 0x000000000000781c */ /* 0x000fda0003f2f008 */
[----:B------:R-:W-:Y:S05]  /*0fb0*/  @P1 BRA `(.L_x_11) ;  /* 0x0000000000541947 */ /* 0x000fea0003800000 */
[----:B------:R-:W-:Y:S02]  /*0fc0*/  UIADD3 UR4, UR47, -0x1, URZ ;  /* 0xffffffff2f047890 */ /* 0x000fe4000fffe03f */
[----:B------:R-:W-:Y:S02]  /*0fd0*/  ULOP3.LUT UR47, UR47, 0x1, URZ, 0xc, !UPT ;  /* 0x000000012f2f7892 */ /* 0x000fe4000f8e0c3f */
[----:B------:R-:W-:-:S04]  /*0fe0*/  ULOP3.LUT UR4, UR4, 0x2, URZ, 0xc0, !UPT ;  /* 0x0000000204047892 */ /* 0x000fc8000f8ec03f */
[----:B------:R-:W-:-:S04]  /*0ff0*/  USHF.R.U32.HI UR4, URZ, 0x1, UR4 ;  /* 0x000000013f047899 */ /* 0x000fc80008011604 */
[----:B------:R-:W-:Y:S01]  /*1000*/  ULOP3.LUT UR46, UR46, UR4, URZ, 0x3c, !UPT ;  /* 0x000000042e2e7292 */ /* 0x000fe2000f8e3c3f */
[----:B------:R-:W-:Y:S11]  /*1010*/  BRA `(.L_x_11) ;  /* 0x00000000003c7947 */ /* 0x000ff60003800000 */
.L_x_10:
[----:B------:R-:W-:Y:S02]  /*1020*/  ULOP3.LUT UP0, URZ, UR47, 0x2, URZ, 0xc0, !UPT ;  /* 0x000000022f3f7892 */ /* 0x000fe4000f80c03f */
[----:B------:R-:W-:Y:S02]  /*1030*/  ULOP3.LUT UR47, UR47, 0x1, URZ, 0xc0, !UPT ;  /* 0x000000012f2f7892 */ /* 0x000fe4000f8ec03f */
[----:B------:R-:W-:-:S04]  /*1040*/  USEL UR4, URZ, 0x1, UP0 ;  /* 0x000000013f047887 */ /* 0x000fc80008000000 */
[----:B------:R-:W-:Y:S01]  /*1050*/  ULOP3.LUT UR46, UR46, UR4, URZ, 0x3c, !UPT ;  /* 0x000000042e2e7292 */ /* 0x000fe2000f8e3c3f */
[----:B------:R-:W-:Y:S11]  /*1060*/  BRA `(.L_x_11) ;  /* 0x0000000000287947 */ /* 0x000ff60003800000 */
.L_x_9:
[----:B------:R-:W-:Y:S02]  /*1070*/  UIADD3 UR4, UR47, 0x1, URZ ;  /* 0x000000012f047890 */ /* 0x000fe4000fffe03f */
[----:B------:R-:W-:Y:S02]  /*1080*/  ULOP3.LUT UR47, UR47, 0x1, URZ, 0xc, !UPT ;  /* 0x000000012f2f7892 */ /* 0x000fe4000f8e0c3f */
[----:B------:R-:W-:-:S04]  /*1090*/  UISETP.GT.U32.AND UP0, UPT, UR4, 0x1, UPT ;  /* 0x000000010400788c */ /* 0x000fc8000bf04070 */
[----:B------:R-:W-:-:S04]  /*10a0*/  USEL UR4, URZ, 0x1, !UP0 ;  /* 0x000000013f047887 */ /* 0x000fc8000c000000 */
[----:B------:R-:W-:Y:S01]  /*10b0*/  ULOP3.LUT UR46, UR46, UR4, URZ, 0x3c, !UPT ;  /* 0x000000042e2e7292 */ /* 0x000fe2000f8e3c3f */
[----:B------:R-:W-:Y:S11]  /*10c0*/  BRA `(.L_x_11) ;  /* 0x0000000000107947 */ /* 0x000ff60003800000 */
.L_x_8:
[----:B------:R-:W-:Y:S02]  /*10d0*/  UISETP.GT.U32.AND UP0, UPT, UR47, 0x1, UPT ;  /* 0x000000012f00788c */ /* 0x000fe4000bf04070 */
[----:B------:R-:W-:Y:S02]  /*10e0*/  ULOP3.LUT UR47, UR47, 0x1, URZ, 0xc0, !UPT ;  /* 0x000000012f2f7892 */ /* 0x000fe4000f8ec03f */
[----:B------:R-:W-:-:S04]  /*10f0*/  USEL UR4, URZ, 0x1, !UP0 ;  /* 0x000000013f047887 */ /* 0x000fc8000c000000 */
[----:B------:R-:W-:-:S12]  /*1100*/  ULOP3.LUT UR46, UR46, UR4, URZ, 0x3c, !UPT ;  /* 0x000000042e2e7292 */ /* 0x000fd8000f8e3c3f */
.L_x_11:
[----:B------:R-:W-:Y:S05]  /*1110*/  @!P0 BRA `(.L_x_12) ;  /* 0x00000000003c8947 */ /* 0x000fea0003800000 */
        /* <DEDUP_REMOVED lines=9> */
[----:B------:R-:W-:Y:S01]  /*11b0*/  ULEA UR42, UR42, 0x3, 0x1 ;  /* 0x000000032a2a7891 */ /* 0x000fe2000f8e083f */
[----:B------:R-:W-:Y:S11]  /*11c0*/  BRA `(.L_x_15) ;  /* 0x0000000000147947 */ /* 0x000ff60003800000 */
.L_x_14:
[----:B------:R-:W-:Y:S01]  /*11d0*/  ULEA UR42, UR42, 0x2, 0x1 ;  /* 0x000000022a2a7891 */ /* 0x000fe2000f8e083f */
[----:B------:R-:W-:Y:S11]  /*11e0*/  BRA `(.L_x_15) ;  /* 0x00000000000c7947 */ /* 0x000ff60003800000 */
.L_x_13:
[----:B------:R-:W-:Y:S01]  /*11f0*/  ULEA UR42, UR42, 0x1, 0x1 ;  /* 0x000000012a2a7891 */ /* 0x000fe2000f8e083f */
[----:B------:R-:W-:Y:S11]  /*1200*/  BRA `(.L_x_15) ;  /* 0x0000000000047947 */ /* 0x000ff60003800000 */
.L_x_12:
[----:B------:R-:W-:-:S12]  /*1210*/  USHF.L.U32 UR42, UR42, 0x1, URZ ;  /* 0x000000012a2a7899 */ /* 0x000fd8000800063f */
.L_x_15:
[----:B------:R-:W-:-:S04]  /*1220*/  ULOP3.LUT UR4, UR50, 0x1, URZ, 0xfc, !UPT ;  /* 0x0000000132047892 */ /* 0x000fc8000f8efc3f */
[----:B------:R-:W-:-:S06]  /*1230*/  UISETP.NE.AND UP0, UPT, UR4, 0x3, UPT ;  /* 0x000000030400788c */ /* 0x000fcc000bf05270 */
[----:B------:R-:W-:-:S13]  /*1240*/  PLOP3.LUT P0, PT, PT, PT, UP0, 0x80, 0x0 ;  /* 0x000000000000781c */ /* 0x000fda0003f0f008 */
[----:B------:R-:W-:Y:S05]  /*1250*/  @!P0 BRA `(.L_x_16) ;  /* 0x0000000000048947 */ /* 0x000fea0003800000 */
[----:B------:R-:W-:Y:S01]  /*1260*/  BPT.TRAP 0x1 ;  /* 0x000000040000795c */ /* 0x000fe20000300000 */
.L_x_16:
[----:B------:R-:W-:Y:S01]  /*1270*/  ULEA UR4, UR47, UR36, 0x3 ;  /* 0x000000242f047291 */ /* 0x000fe2000f8e183f */
[----:B------:R-:W-:Y:S01]  /*1280*/  MOV R0, UR46 ;  /* 0x0000002e00007c02 */ /* 0x000fe20008000f00 */
[----:B------:R-:W-:-:S03]  /*1290*/  UISETP.NE.AND UP0, UPT, UR49, 0x3, UPT ;  /* 0x000000033100788c */ /* 0x000fc6000bf05270 */
[----:B------:R-:W-:-:S03]  /*12a0*/  SHF.L.U32 R0, R0, 0x1f, RZ ;  /* 0x0000001f00007819 */ /* 0x000fc600000006ff */
[----:B------:R-:W-:Y:S01]  /*12b0*/  PLOP3.LUT P0, PT, PT, PT, UP0, 0x80, 0x0 ;  /* 0x000000000000781c */ /* 0x000fe20003f0f008 */
[----:B------:R-:W1:Y:S02]  /*12c0*/  SYNCS.PHASECHK.TRANS64.TRYWAIT P1, [UR4+0x1aa50], R0 ;  /* 0x01aa5000ff0075a7 */ /* 0x000e640008020144 */
[----:B-1----:R-:W-:Y:S10]  /*12d0*/  @!P1 BRA `(.L_x_17) ;  /* 0x000000b400449947 */ /* 0x002ff40003800000 */
.L_x_131:
[----:B------:R-:W-:Y:S05]  /*12e0*/  @!P0 BRA `(.L_x_18) ;  /* 0x0000000000048947 */ /* 0x000fea0003800000 */
[----:B------:R-:W-:Y:S01]  /*12f0*/  BPT.TRAP 0x1 ;  /* 0x000000040000795c */ /* 0x000fe20000300000 */
.L_x_18:
[----:B------:R-:W-:Y:S01]  /*1300*/  ULEA UR34, UR53, UR36, 0x3 ;  /* 0x0000002435227291 */ /* 0x000fe2000f8e183f */
[----:B-1----:R-:W-:Y:S01]  /*1310*/  SHF.L.U32 R0, R19, 0x1f, RZ ;  /* 0x0000001f13007819 */ /* 0x002fe200000006ff */
[----:B------:R-:W-:Y:S01]  /*1320*/  UIADD3 UR35, UR36, 0x1aa90, URZ ;  /* 0x0001aa9024237890 */ /* 0x000fe2000fffe03f */
[----:B------:R-:W-:Y:S01]  /*1330*/  SHF.L.U32 R3, R22, 0x1f, RZ ;  /* 0x0000001f16037819 */ /* 0x000fe200000006ff */
[----:B------:R-:W-:Y:S02]  /*1340*/  ULEA UR33, UR52, 0xfffffff8, 0x3 ;  /* 0xfffffff834217891 */ /* 0x000fe4000f8e183f */
[----:B------:R-:W-:Y:S02]  /*1350*/  ULEA UR32, UR52, UR35, 0x3 ;  /* 0x0000002334207291 */ /* 0x000fe4000f8e183f */
[----:B------:R-:W-:Y:S01]  /*1360*/  ULOP3.LUT UR33, UR33, 0x8, URZ, 0xc, !UPT ;  /* 0x0000000821217892 */ /* 0x000fe2000f8e0c3f */
[----:B------:R-:W1:Y:S02]  /*1370*/  SYNCS.PHASECHK.TRANS64.TRYWAIT P1, [UR34+0x1aa00], R0 ;  /* 0x01aa0000ff0075a7 */ /* 0x000e640008020162 */
[----:B-1----:R-:W-:Y:S09]  /*1380*/  @!P1 BRA `(.L_x_19) ;  /* 0x000000b400309947 */ /* 0x002ff20003800000 */
.L_x_132:
[----:B------:R-:W2:Y:S02]  /*1390*/  SYNCS.PHASECHK.TRANS64.TRYWAIT P1, [UR32+-0x8], R3 ;  /* 0xfffff803ff0075a7 */ /* 0x000ea40008020160 */
[----:B--2---:R-:W-:Y:S05]  /*13a0*/  @!P1 BRA `(.L_x_20) ;  /* 0x000000b400409947 */ /* 0x004fea0003800000 */
.L_x_133:
[----:B------:R-:W-:Y:S01]  /*13b0*/  UIMAD UR30, UR53, 0x380, UR37 ;  /* 0x00000380351e78a4 */ /* 0x000fe2000f8e0225 */
[----:B------:R-:W-:Y:S01]  /*13c0*/  WARPGROUP.ARRIVE ;  /* 0x00000000000079c5 */ /* 0x000fe20000000000 */
[----:B------:R-:W-:Y:S01]  /*13d0*/  UIMAD UR28, UR47, 0x380, UR38 ;  /* 0x000003802f1c78a4 */ /* 0x000fe2000f8e0226 */
[----:B-1----:R-:W1:Y:S01]  /*13e0*/  LDC R3, c[0x0][0x28c] ;  /* 0x0000a300ff037b82 */ /* 0x002e620000000800 */
[----:B------:R-:W-:Y:S01]  /*13f0*/  UMOV UR31, 0xc0000010 ;  /* 0xc0000010001f7882 */ /* 0x000fe20000000000 */
[----:B------:R-:W-:Y:S01]  /*1400*/  UMOV UR29, 0xc0000010 ;  /* 0xc0000010001d7882 */ /* 0x000fe20000000000 */
[----:B------:R-:W-:Y:S01]  /*1410*/  UIADD3 UR6, UR30, 0x80, URZ ;  /* 0x000000801e067890 */ /* 0x000fe2000fffe03f */
[C---:B------:R-:W-:Y:S01]  /*1420*/  VIADD R0, R16.reuse, 0x1 ;  /* 0x0000000110007836 */ /* 0x040fe20000000000 */
[----:B------:R-:W-:Y:S01]  /*1430*/  UIADD3 UR4, UR28, 0x80, URZ ;  /* 0x000000801c047890 */ /* 0x000fe2000fffe03f */
[C---:B------:R-:W-:Y:S01]  /*1440*/  IADD3 R4, R16.reuse, 0x8, RZ ;  /* 0x0000000810047810 */ /* 0x040fe20007ffe0ff */
[----:B------:R-:W-:Y:S01]  /*1450*/  UMOV UR7, 0xc0000010 ;  /* 0xc000001000077882 */ /* 0x000fe20000000000 */
[----:B------:R-:W-:Y:S01]  /*1460*/  HGMMA.64x64x16.F32 R24, gdesc[UR28], RZ, !UPT, gsb0 ;  /* 0x00e000001c1879f0 */ /* 0x000fe2000c0008ff */
[----:B------:R-:W-:Y:S01]  /*1470*/  UMOV UR5, 0xc0000010 ;  /* 0xc000001000057882 */ /* 0x000fe20000000000 */
[----:B------:R-:W-:Y:S01]  /*1480*/  UIADD3 UR10, UR30, 0x100, URZ ;  /* 0x000001001e0a7890 */ /* 0x000fe2000fffe03f */
[----:B------:R-:W-:Y:S01]  /*1490*/  IADD3 R6, R16, 0x10, RZ ;  /* 0x0000001010067810 */ /* 0x000fe20007ffe0ff */
[----:B------:R-:W-:Y:S01]  /*14a0*/  UIADD3 UR8, UR28, 0x100, URZ ;  /* 0x000001001c087890 */ /* 0x000fe2000fffe03f */
[----:B------:R-:W-:Y:S01]  /*14b0*/  P2R R9, PR, RZ, 0x1 ;  /* 0x00000001ff097803 */ /* 0x000fe20000000000 */
[----:B------:R-:W-:Y:S01]  /*14c0*/  UMOV UR11, 0xc0000010 ;  /* 0xc0000010000b7882 */ /* 0x000fe20000000000 */
[----:B------:R-:W-:Y:S01]  /*14d0*/  UMOV UR9, 0xc0000010 ;  /* 0xc000001000097882 */ /* 0x000fe20000000000 */
[----:B------:R-:W-:-:S02]  /*14e0*/  UIADD3 UR14, UR30, 0x180, URZ ;  /* 0x000001801e0e7890 */ /* 0x000fc4000fffe03f */
[----:B------:R-:W-:Y:S01]  /*14f0*/  UIADD3 UR12, UR28, 0x180, URZ ;  /* 0x000001801c0c7890 */ /* 0x000fe2000fffe03f */
[----:B------:R-:W-:Y:S01]  /*1500*/  UMOV UR15, 0xc0000010 ;  /* 0xc0000010000f7882 */ /* 0x000fe20000000000 */
[----:B------:R-:W-:Y:S01]  /*1510*/  UMOV UR13, 0xc0000010 ;  /* 0xc0000010000d7882 */ /* 0x000fe20000000000 */
[----:B------:R-:W-:Y:S02]  /*1520*/  UIADD3 UR18, UR30, 0x200, URZ ;  /* 0x000002001e127890 */ /* 0x000fe4000fffe03f */
[----:B------:R-:W-:Y:S01]  /*1530*/  UIADD3 UR16, UR28, 0x200, URZ ;  /* 0x000002001c107890 */ /* 0x000fe2000fffe03f */
[-C--:B-1----:R-:W-:Y:S01]  /*1540*/  ISETP.GE.AND P1, PT, R4, R3.reuse, PT ;  /* 0x000000030400720c */ /* 0x082fe20003f26270 */
[----:B------:R-:W-:Y:S01]  /*1550*/  UMOV UR19, 0xc0000010 ;  /* 0xc000001000137882 */ /* 0x000fe20000000000 */
[----:B------:R-:W-:Y:S01]  /*1560*/  UMOV UR17, 0xc0000010 ;  /* 0xc000001000117882 */ /* 0x000fe20000000000 */
[----:B------:R-:W-:Y:S01]  /*1570*/  UIADD3 UR22, UR30, 0x280, URZ ;  /* 0x000002801e167890 */ /* 0x000fe2000fffe03f */
[-C--:B------:R-:W-:Y:S01]  /*1580*/  ISETP.GE.AND P4, PT, R0, R3.reuse, PT ;  /* 0x000000030000720c */ /* 0x080fe20003f86270 */
[----:B------:R-:W-:Y:S01]  /*1590*/  UIADD3 UR20, UR28, 0x280, URZ ;  /* 0x000002801c147890 */ /* 0x000fe2000fffe03f */
[C---:B------:R-:W-:Y:S01]  /*15a0*/  VIADD R4, R16.reuse, 0x11 ;  /* 0x0000001110047836 */ /* 0x040fe20000000000 */
[----:B------:R-:W-:Y:S01]  /*15b0*/  UMOV UR23, 0xc0000010 ;  /* 0xc000001000177882 */ /* 0x000fe20000000000 */
[----:B------:R-:W-:Y:S01]  /*15c0*/  UMOV UR21, 0xc0000010 ;  /* 0xc000001000157882 */ /* 0x000fe20000000000 */
[----:B------:R-:W-:Y:S01]  /*15d0*/  UIADD3 UR26, UR30, 0x300, URZ ;  /* 0x000003001e1a7890 */ /* 0x000fe2000fffe03f */
[CC--:B------:R-:W-:Y:S01]  /*15e0*/  ISETP.GE.AND P2, PT, R16.reuse, R3.reuse, PT ;  /* 0x000000031000720c */ /* 0x0c0fe20003f46270 */
[----:B------:R-:W-:Y:S01]  /*15f0*/  UIADD3 UR24, UR28, 0x300, URZ ;  /* 0x000003001c187890 */ /* 0x000fe2000fffe03f */
[----:B------:R-:W-:Y:S01]  /*1600*/  VIADD R0, R16, 0x9 ;  /* 0x0000000910007836 */ /* 0x000fe20000000000 */
[----:B------:R-:W-:Y:S01]  /*1610*/  UMOV UR27, 0xc0000010 ;  /* 0xc0000010001b7882 */ /* 0x000fe20000000000 */
[----:B------:R-:W-:Y:S01]  /*1620*/  UMOV UR25, 0xc0000010 ;  /* 0xc000001000197882 */ /* 0x000fe20000000000 */
[-C--:B------:R-:W-:Y:S01]  /*1630*/  ISETP.GE.AND P5, PT, R4, R3.reuse, PT ;  /* 0x000000030400720c */ /* 0x080fe20003fa6270 */
[----:B------:R-:W-:Y:S01]  /*1640*/  VIADD R4, R16, 0x19 ;  /* 0x0000001910047836 */ /* 0x000fe20000000000 */
[----:B------:R-:W-:-:S02]  /*1650*/  ISETP.GE.AND P3, PT, R0, R3, PT ;  /* 0x000000030000720c */ /* 0x000fc40003f66270 */
[----:B------:R-:W-:Y:S02]  /*1660*/  IADD3 R0, R16, 0x18, RZ ;  /* 0x0000001810007810 */ /* 0x000fe40007ffe0ff */
[----:B------:R-:W-:Y:S01]  /*1670*/  ISETP.GE.AND P6, PT, R6, R3, PT ;  /* 0x000000030600720c */ /* 0x000fe20003fc6270 */
[----:B------:R-:W-:Y:S02]  /*1680*/  WARPGROUP.DEPBAR.LE gsb0, 0x0 ;  /* 0x00008000000079c5 */ /* 0x000fe40000010000 */
[----:B------:R-:W-:-:S06]  /*1690*/  WARPGROUP.ARRIVE ;  /* 0x00000000000079c5 */ /* 0x000fcc0000000000 */
[----:B------:R-:W-:Y:S01]  /*16a0*/  HGMMA.64x64x16.F32 R24, gdesc[UR4], R24, gsb0 ;  /* 0x00e00000041879f0 */ /* 0x000fe20008000818 */
[----:B------:R-:W-:Y:S02]  /*16b0*/  ULDC UR6, c[0x0][0x604] ;  /* 0x0001810000067ab9 */ /* 0x000fe40000000800 */
[----:B------:R-:W-:Y:S02]  /*16c0*/  WARPGROUP.DEPBAR.LE gsb0, 0x0 ;  /* 0x00008000000079c5 */ /* 0x000fe40000010000 */
[----:B------:R-:W-:-:S06]  /*16d0*/  WARPGROUP.ARRIVE ;  /* 0x00000000000079c5 */ /* 0x000fcc0000000000 */
[----:B------:R-:W-:Y:S03]  /*16e0*/  HGMMA.64x64x16.F32 R24, gdesc[UR8], R24, gsb0 ;  /* 0x00e00000081879f0 */ /* 0x000fe60008000818 */
        /* <DEDUP_REMOVED lines=13> */
[----:B------:R-:W-:Y:S02]  /*17c0*/  FSEL R24, R24, -INF , !P2 ;  /* 0xff80000018187808 */ /* 0x000fe40005000000 */
[----:B------:R-:W-:Y:S02]  /*17d0*/  FSEL R25, R25, -INF , !P4 ;  /* 0xff80000019197808 */ /* 0x000fe40006000000 */
[----:B------:R-:W-:Y:S02]  /*17e0*/  FSEL R28, R28, -INF , !P1 ;  /* 0xff8000001c1c7808 */ /* 0x000fe40004800000 */
[----:B------:R-:W-:-:S02]  /*17f0*/  FMNMX R5, R24, R25, !PT ;  /* 0x0000001918057209 */ /* 0x000fc40007800000 */
[----:B------:R-:W-:Y:S02]  /*1800*/  FSEL R27, R27, -INF , !P4 ;  /* 0xff8000001b1b7808 */ /* 0x000fe40006000000 */
[----:B------:R-:W-:Y:S02]  /*1810*/  FSEL R26, R26, -INF , !P2 ;  /* 0xff8000001a1a7808 */ /* 0x000fe40005000000 */
[-C--:B------:R-:W-:Y:S02]  /*1820*/  ISETP.GE.AND P4, PT, R4, R3.reuse, PT ;  /* 0x000000030400720c */ /* 0x080fe40003f86270 */
[----:B------:R-:W-:Y:S02]  /*1830*/  ISETP.GE.AND P2, PT, R0, R3, PT ;  /* 0x000000030000720c */ /* 0x000fe40003f46270 */
[----:B------:R-:W-:Y:S02]  /*1840*/  FSEL R29, R29, -INF , !P3 ;  /* 0xff8000001d1d7808 */ /* 0x000fe40005800000 */
[----:B------:R-:W-:-:S02]  /*1850*/  FMNMX R4, R28, R5, !PT ;  /* 0x000000051c047209 */ /* 0x000fc40007800000 */
[----:B------:R-:W-:Y:S02]  /*1860*/  IADD3 R0, R16, 0x20, RZ ;  /* 0x0000002010007810 */ /* 0x000fe40007ffe0ff */
[----:B------:R-:W-:Y:S02]  /*1870*/  FSEL R30, R30, -INF , !P1 ;  /* 0xff8000001e1e7808 */ /* 0x000fe40004800000 */
[----:B------:R-:W-:Y:S02]  /*1880*/  FSEL R32, R32, -INF , !P6 ;  /* 0xff80000020207808 */ /* 0x000fe40007000000 */
[----:B------:R-:W-:Y:S02]  /*1890*/  FMNMX R5, R29, R4, !PT ;  /* 0x000000041d057209 */ /* 0x000fe40007800000 */
[----:B------:R-:W-:Y:S01]  /*18a0*/  ISETP.GE.AND P1, PT, R0, R3, PT ;  /* 0x000000030000720c */ /* 0x000fe20003f26270 */
[----:B------:R-:W-:Y:S01]  /*18b0*/  VIADD R0, R16, 0x21 ;  /* 0x0000002110007836 */ /* 0x000fe20000000000 */
[----:B------:R-:W-:-:S02]  /*18c0*/  FSEL R33, R33, -INF , !P5 ;  /* 0xff80000021217808 */ /* 0x000fc40006800000 */
[----:B------:R-:W-:Y:S02]  /*18d0*/  FMNMX R4, R32, R5, !PT ;  /* 0x0000000520047209 */ /* 0x000fe40007800000 */
[----:B------:R-:W-:Y:S02]  /*18e0*/  FSEL R31, R31, -INF , !P3 ;  /* 0xff8000001f1f7808 */ /* 0x000fe40005800000 */
[----:B------:R-:W-:Y:S02]  /*18f0*/  ISETP.GE.AND P3, PT, R0, R3, PT ;  /* 0x000000030000720c */ /* 0x000fe40003f66270 */
[----:B------:R-:W-:Y:S02]  /*1900*/  IADD3 R0, R16, 0x28, RZ ;  /* 0x0000002810007810 */ /* 0x000fe40007ffe0ff */
[----:B------:R-:W-:Y:S02]  /*1910*/  FSEL R36, R36, -INF , !P2 ;  /* 0xff80000024247808 */ /* 0x000fe40005000000 */
[----:B------:R-:W-:-:S02]  /*1920*/  FMNMX R5, R33, R4, !PT ;  /* 0x0000000421057209 */ /* 0x000fc40007800000 */
[----:B------:R-:W-:Y:S02]  /*1930*/  FSEL R34, R34, -INF , !P6 ;  /* 0xff80000022227808 */ /* 0x000fe40007000000 */
[----:B------:R-:W-:Y:S01]  /*1940*/  ISETP.GE.AND P6, PT, R0, R3, PT ;  /* 0x000000030000720c */ /* 0x000fe20003fc6270 */
[----:B------:R-:W-:Y:S01]  /*1950*/  VIADD R0, R16, 0x29 ;  /* 0x0000002910007836 */ /* 0x000fe20000000000 */
[----:B------:R-:W-:Y:S02]  /*1960*/  FSEL R37, R37, -INF , !P4 ;  /* 0xff80000025257808 */ /* 0x000fe40006000000 */
[----:B------:R-:W-:Y:S02]  /*1970*/  FMNMX R4, R36, R5, !PT ;  /* 0x0000000524047209 */ /* 0x000fe40007800000 */
[----:B------:R-:W-:Y:S02]  /*1980*/  FSEL R40, R40, -INF , !P1 ;  /* 0xff80000028287808 */ /* 0x000fe40004800000 */
[----:B------:R-:W-:-:S02]  /*1990*/  FMNMX R5, R37, R4, !PT ;  /* 0x0000000425057209 */ /* 0x000fc40007800000 */
[----:B------:R-:W-:Y:S02]  /*19a0*/  FSEL R35, R35, -INF , !P5 ;  /* 0xff80000023237808 */ /* 0x000fe40006800000 */
[----:B------:R-:W-:Y:S02]  /*19b0*/  ISETP.GE.AND P5, PT, R0, R3, PT ;  /* 0x000000030000720c */ /* 0x000fe40003fa6270 */
[----:B------:R-:W-:Y:S02]  /*19c0*/  IADD3 R0, R16, 0x30, RZ ;  /* 0x0000003010007810 */ /* 0x000fe40007ffe0ff */
[----:B------:R-:W-:Y:S02]  /*19d0*/  FSEL R41, R41, -INF , !P3 ;  /* 0xff80000029297808 */ /* 0x000fe40005800000 */
[----:B------:R-:W-:Y:S02]  /*19e0*/  FMNMX R4, R40, R5, !PT ;  /* 0x0000000528047209 */ /* 0x000fe40007800000 */
[----:B------:R-:W-:-:S02]  /*19f0*/  FSEL R38, R38, -INF , !P2 ;  /* 0xff80000026267808 */ /* 0x000fc40005000000 */
[----:B------:R-:W-:Y:S01]  /*1a00*/  ISETP.GE.AND P2, PT, R0, R3, PT ;  /* 0x000000030000720c */ /* 0x000fe20003f46270 */
[----:B------:R-:W-:Y:S01]  /*1a10*/  VIADD R0, R16, 0x31 ;  /* 0x0000003110007836 */ /* 0x000fe20000000000 */
[----:B------:R-:W-:Y:S02]  /*1a20*/  FSEL R44, R44, -INF , !P6 ;  /* 0xff8000002c2c7808 */ /* 0x000fe40007000000 */
[----:B------:R-:W-:Y:S02]  /*1a30*/  FMNMX R5, R41, R4, !PT ;  /* 0x0000000429057209 */ /* 0x000fe40007800000 */
[----:B------:R-:W-:Y:S02]  /*1a40*/  FSEL R39, R39, -INF , !P4 ;  /* 0xff80000027277808 */ /* 0x000fe40006000000 */
[----:B------:R-:W-:Y:S02]  /*1a50*/  FSEL R45, R45, -INF , !P5 ;  /* 0xff8000002d2d7808 */ /* 0x000fe40006800000 */
[----:B------:R-:W-:-:S02]  /*1a60*/  FMNMX R4, R44, R5, !PT ;  /* 0x000000052c047209 */ /* 0x000fc40007800000 */
[-C--:B------:R-:W-:Y:S02]  /*1a70*/  ISETP.GE.AND P4, PT, R0, R3.reuse, PT ;  /* 0x000000030000720c */ /* 0x080fe40003f86270 */
[----:B------:R-:W-:Y:S02]  /*1a80*/  IADD3 R0, R16, 0x38, RZ ;  /* 0x0000003810007810 */ /* 0x000fe40007ffe0ff */
[----:B------:R-:W-:Y:S02]  /*1a90*/  FSEL R48, R48, -INF , !P2 ;  /* 0xff80000030307808 */ /* 0x000fe40005000000 */
[----:B------:R-:W-:Y:S02]  /*1aa0*/  FMNMX R5, R45, R4, !PT ;  /* 0x000000042d057209 */ /* 0x000fe40007800000 */
[----:B------:R-:W-:Y:S02]  /*1ab0*/  FSEL R42, R42, -INF , !P1 ;  /* 0xff8000002a2a7808 */ /* 0x000fe40004800000 */
[----:B------:R-:W-:Y:S01]  /*1ac0*/  ISETP.GE.AND P1, PT, R0, R3, PT ;  /* 0x000000030000720c */ /* 0x000fe20003f26270 */
[----:B------:R-:W-:Y:S01]  /*1ad0*/  VIADD R0, R16, 0x39 ;  /* 0x0000003910007836 */ /* 0x000fe20000000000 */
[----:B------:R-:W-:-:S02]  /*1ae0*/  FSEL R49, R49, -INF , !P4 ;  /* 0xff80000031317808 */ /* 0x000fc40006000000 */
[----:B------:R-:W-:Y:S02]  /*1af0*/  FMNMX R4, R48, R5, !PT ;  /* 0x0000000530047209 */ /* 0x000fe40007800000 */
[----:B------:R-:W-:Y:S02]  /*1b00*/  FSEL R43, R43, -INF , !P3 ;  /* 0xff8000002b2b7808 */ /* 0x000fe40005800000 */
[----:B------:R-:W-:Y:S02]  /*1b10*/  ISETP.GE.AND P3, PT, R0, R3, PT ;  /* 0x000000030000720c */ /* 0x000fe40003f66270 */
[----:B------:R-:W-:Y:S02]  /*1b20*/  FSEL R52, R52, -INF , !P1 ;  /* 0xff80000034347808 */ /* 0x000fe40004800000 */
[----:B------:R-:W-:Y:S02]  /*1b30*/  FMNMX R5, R49, R4, !PT ;  /* 0x0000000431057209 */ /* 0x000fe40007800000 */
[----:B------:R-:W-:-:S02]  /*1b40*/  FSEL R53, R53, -INF , !P3 ;  /* 0xff80000035357808 */ /* 0x000fc40005800000 */
[----:B------:R-:W-:Y:S02]  /*1b50*/  FMNMX R0, R52, R5, !PT ;  /* 0x0000000534007209 */ /* 0x000fe40007800000 */
[----:B------:R-:W-:Y:S02]  /*1b60*/  FSEL R46, R46, -INF , !P6 ;  /* 0xff8000002e2e7808 */ /* 0x000fe40007000000 */
[----:B------:R-:W-:Y:S02]  /*1b70*/  FMNMX R6, R53, R0, !PT ;  /* 0x0000000035067209 */ /* 0x000fe40007800000 */
[----:B------:R-:W-:Y:S02]  /*1b80*/  FSEL R47, R47, -INF , !P5 ;  /* 0xff8000002f2f7808 */ /* 0x000fe40006800000 */
[----:B------:R-:W-:Y:S01]  /*1b90*/  FSEL R50, R50, -INF , !P2 ;  /* 0xff80000032327808 */ /* 0x000fe20005000000 */
[----:B------:R-:W1:Y:S01]  /*1ba0*/  SHFL.BFLY PT, R5, R6, 0x1, 0x1f ;  /* 0x0c201f0006057f89 */ /* 0x000e6200000e0000 */
[----:B------:R-:W-:-:S02]  /*1bb0*/  FSEL R51, R51, -INF , !P4 ;  /* 0xff80000033337808 */ /* 0x000fc40006000000 */
[----:B------:R-:W-:Y:S02]  /*1bc0*/  FSEL R54, R54, -INF , !P1 ;  /* 0xff80000036367808 */ /* 0x000fe40004800000 */
[----:B------:R-:W-:Y:S02]  /*1bd0*/  FSEL R55, R55, -INF , !P3 ;  /* 0xff80000037377808 */ /* 0x000fe40005800000 */
[----:B-1----:R-:W-:Y:S02]  /*1be0*/  FMNMX R7, R6, R5, !PT ;  /* 0x0000000506077209 */ /* 0x002fe40007800000 */
[----:B------:R-:W-:-:S03]  /*1bf0*/  FMNMX R5, R26, R27, !PT ;  /* 0x0000001b1a057209 */ /* 0x000fc60007800000 */
[----:B------:R-:W1:Y:S01]  /*1c00*/  SHFL.BFLY PT, R4, R7, 0x2, 0x1f ;  /* 0x0c401f0007047f89 */ /* 0x000e6200000e0000 */
[----:B------:R-:W-:-:S04]  /*1c10*/  FMNMX R0, R30, R5, !PT ;  /* 0x000000051e007209 */ /* 0x000fc80007800000 */
[----:B------:R-:W-:-:S04]  /*1c20*/  FMNMX R5, R31, R0, !PT ;  /* 0x000000001f057209 */ /* 0x000fc80007800000 */
[----:B------:R-:W-:-:S04]  /*1c30*/  FMNMX R0, R34, R5, !PT ;  /* 0x0000000522007209 */ /* 0x000fc80007800000 */
[----:B------:R-:W-:-:S04]  /*1c40*/  FMNMX R5, R35, R0, !PT ;  /* 0x0000000023057209 */ /* 0x000fc80007800000 */
[----:B------:R-:W-:-:S04]  /*1c50*/  FMNMX R0, R38, R5, !PT ;  /* 0x0000000526007209 */ /* 0x000fc80007800000 */
[----:B------:R-:W-:Y:S02]  /*1c60*/  FMNMX R5, R39, R0, !PT ;  /* 0x0000000027057209 */ /* 0x000fe40007800000 */
[----:B-1----:R-:W-:Y:S02]  /*1c70*/  FMNMX R4, R7, R4, !PT ;  /* 0x0000000407047209 */ /* 0x002fe40007800000 */
[----:B------:R-:W-:Y:S02]  /*1c80*/  FMNMX R0, R42, R5, !PT ;  /* 0x000000052a007209 */ /* 0x000fe40007800000 */
[C---:B------:R-:W-:Y:S02]  /*1c90*/  FSETP.NEU.AND P0, PT, R4.reuse, -INF , PT ;  /* 0xff8000000400780b */ /* 0x040fe40003f0d000 */
[----:B------:R-:W-:Y:S02]  /*1ca0*/  FMNMX R5, R43, R0, !PT ;  /* 0x000000002b057209 */ /* 0x000fe40007800000 */
[----:B------:R-:W-:-:S02]  /*1cb0*/  FSEL R8, R4, RZ, P0 ;  /* 0x000000ff04087208 */ /* 0x000fc40000000000 */
[----:B------:R-:W-:Y:S02]  /*1cc0*/  FMNMX R0, R46, R5, !PT ;  /* 0x000000052e007209 */ /* 0x000fe40007800000 */
[----:B------:R-:W-:Y:S01]  /*1cd0*/  ISETP.NE.AND P0, PT, R9, RZ, PT ;  /* 0x000000ff0900720c */ /* 0x000fe20003f05270 */
[----:B------:R-:W-:Y:S01]  /*1ce0*/  FMUL R8, R8, UR6 ;  /* 0x0000000608087c20 */ /* 0x000fe20008400000 */
[----:B------:R-:W-:-:S03]  /*1cf0*/  FMNMX R5, R47, R0, !PT ;  /* 0x000000002f057209 */ /* 0x000fc60007800000 */
[--C-:B------:R-:W-:Y:S01]  /*1d00*/  FFMA R24, R24, UR6, -R8.reuse ;  /* 0x0000000618187c23 */ /* 0x100fe20008000808 */
[--C-:B------:R-:W-:Y:S01]  /*1d10*/  FFMA R25, R25, UR6, -R8.reuse ;  /* 0x0000000619197c23 */ /* 0x100fe20008000808 */
[----:B------:R-:W-:Y:S01]  /*1d20*/  FMNMX R0, R50, R5, !PT ;  /* 0x0000000532007209 */ /* 0x000fe20007800000 */
[--C-:B------:R-:W-:Y:S01]  /*1d30*/  FFMA R36, R36, UR6, -R8.reuse ;  /* 0x0000000624247c23 */ /* 0x100fe20008000808 */
[--C-:B------:R-:W-:Y:S01]  /*1d40*/  FFMA R28, R28, UR6, -R8.reuse ;  /* 0x000000061c1c7c23 */ /* 0x100fe20008000808 */
[----:B------:R-:W-:Y:S01]  /*1d50*/  FSETP.GEU.AND P5, PT, R24, -126, PT ;  /* 0xc2fc00001800780b */ /* 0x000fe20003fae000 */
[--C-:B------:R-:W-:Y:S01]  /*1d60*/  FFMA R32, R32, UR6, -R8.reuse ;  /* 0x0000000620207c23 */ /* 0x100fe20008000808 */
[----:B------:R-:W-:Y:S01]  /*1d70*/  FMNMX R5, R51, R0, !PT ;  /* 0x0000000033057209 */ /* 0x000fe20007800000 */
        /* <DEDUP_REMOVED lines=10> */
[----:B------:R-:W-:Y:S01]  /*1e20*/  @!P5 FMUL R24, R24, 0.5 ;  /* 0x3f0000001818d820 */ /* 0x000fe20000400000 */
[----:B------:R-:W-:Y:S01]  /*1e30*/  FSETP.GEU.AND P1, PT, R33, -126, PT ;  /* 0xc2fc00002100780b */ /* 0x000fe20003f2e000 */
[----:B------:R-:W1:Y:S01]  /*1e40*/  SHFL.BFLY PT, R5, R0, 0x1, 0x1f ;  /* 0x0c201f0000057f89 */ /* 0x000e6200000e0000 */
[----:B------:R-:W-:Y:S01]  /*1e50*/  FSETP.GEU.AND P4, PT, R29, -126, PT ;  /* 0xc2fc00001d00780b */ /* 0x000fe20003f8e000 */
[----:B------:R-:W-:Y:S01]  /*1e60*/  @!P2 FMUL R25, R25, 0.5 ;  /* 0x3f0000001919a820 */ /* 0x000fe20000400000 */
[--C-:B------:R-:W-:Y:S01]  /*1e70*/  FFMA R45, R45, UR6, -R8.reuse ;  /* 0x000000062d2d7c23 */ /* 0x100fe20008000808 */
[----:B------:R-:W2:Y:S01]  /*1e80*/  MUFU.EX2 R24, R24 ;  /* 0x0000001800187308 */ /* 0x000ea20000000800 */
[--C-:B------:R-:W-:Y:S01]  /*1e90*/  FFMA R48, R48, UR6, -R8.reuse ;  /* 0x0000000630307c23 */ /* 0x100fe20008000808 */
[----:B------:R-:W-:Y:S01]  /*1ea0*/  @!P6 FMUL R28, R28, 0.5 ;  /* 0x3f0000001c1ce820 */ /* 0x000fe20000400000 */
[--C-:B------:R-:W-:Y:S01]  /*1eb0*/  FFMA R49, R49, UR6, -R8.reuse ;  /* 0x0000000631317c23 */ /* 0x100fe20008000808 */
[--C-:B------:R-:W-:Y:S01]  /*1ec0*/  FFMA R41, R41, UR6, -R8.reuse ;  /* 0x0000000629297c23 */ /* 0x100fe20008000808 */
[--C-:B------:R-:W-:Y:S01]  /*1ed0*/  FFMA R52, R52, UR6, -R8.reuse ;  /* 0x0000000634347c23 */ /* 0x100fe20008000808 */
[----:B------:R-:W-:Y:S01]  /*1ee0*/  @!P3 FMUL R32, R32, 0.5 ;  /* 0x3f0000002020b820 */ /* 0x000fe20000400000 */
[----:B------:R-:W-:Y:S01]  /*1ef0*/  FFMA R53, R53, UR6, -R8 ;  /* 0x0000000635357c23 */ /* 0x000fe20008000808 */
[----:B------:R-:W3:Y:S01]  /*1f00*/  MUFU.EX2 R25, R25 ;  /* 0x0000001900197308 */ /* 0x000ee20000000800 */
[----:B------:R-:W-:Y:S01]  /*1f10*/  @!P1 FMUL R33, R33, 0.5 ;  /* 0x3f00000021219820 */ /* 0x000fe20000400000 */
[----:B------:R-:W-:-:S06]  /*1f20*/  @!P4 FMUL R29, R29, 0.5 ;  /* 0x3f0000001d1dc820 */ /* 0x000fcc0000400000 */
[----:B------:R-:W4:Y:S01]  /*1f30*/  MUFU.EX2 R28, R28 ;  /* 0x0000001c001c7308 */ /* 0x000f220000000800 */
[----:B--2---:R-:W-:Y:S01]  /*1f40*/  @!P5 FMUL R24, R24, R24 ;  /* 0x000000181818d220 */ /* 0x004fe20000400000 */
[----:B------:R-:W-:Y:S02]  /*1f50*/  FSETP.GEU.AND P5, PT, R36, -126, PT ;  /* 0xc2fc00002400780b */ /* 0x000fe40003fae000 */
[----:B-1----:R-:W-:-:S04]  /*1f60*/  FMNMX R5, R0, R5, !PT ;  /* 0x0000000500057209 */ /* 0x002fc80007800000 */
[----:B------:R-:W1:Y:S01]  /*1f70*/  MUFU.EX2 R32, R32 ;  /* 0x0000002000207308 */ /* 0x000e620000000800 */
[----:B---3--:R-:W-:Y:S01]  /*1f80*/  @!P2 FMUL R25, R25, R25 ;  /* 0x000000191919a220 */ /* 0x008fe20000400000 */
[----:B------:R-:W-:Y:S01]  /*1f90*/  FSETP.GEU.AND P2, PT, R37, -126, PT ;  /* 0xc2fc00002500780b */ /* 0x000fe20003f4e000 */
[----:B------:R-:W2:Y:S04]  /*1fa0*/  SHFL.BFLY PT, R0, R5, 0x2, 0x1f ;  /* 0x0c401f0005007f89 */ /* 0x000ea800000e0000 */
[----:B------:R-:W-:Y:S01]  /*1fb0*/  @!P5 FMUL R36, R36, 0.5 ;  /* 0x3f0000002424d820 */ /* 0x000fe20000400000 */
[----:B------:R-:W3:Y:S01]  /*1fc0*/  MUFU.EX2 R33, R33 ;  /* 0x0000002100217308 */ /* 0x000ee20000000800 */
[----:B----4-:R-:W-:Y:S01]  /*1fd0*/  @!P6 FMUL R28, R28, R28 ;  /* 0x0000001c1c1ce220 */ /* 0x010fe20000400000 */
[----:B------:R-:W-:-:S05]  /*1fe0*/  FSETP.GEU.AND P6, PT, R40, -126, PT ;  /* 0xc2fc00002800780b */ /* 0x000fca0003fce000 */
[----:B------:R-:W-:Y:S01]  /*1ff0*/  @!P2 FMUL R37, R37, 0.5 ;  /* 0x3f0000002525a820 */ /* 0x000fe20000400000 */
[----:B------:R-:W4:Y:S01]  /*2000*/  MUFU.EX2 R36, R36 ;  /* 0x0000002400247308 */ /* 0x000f220000000800 */
[----:B-1----:R-:W-:Y:S01]  /*2010*/  @!P3 FMUL R32, R32, R32 ;  /* 0x000000202020b220 */ /* 0x002fe20000400000 */
[----:B------:R-:W-:-:S05]  /*2020*/  FSETP.GEU.AND P3, PT, R44, -126, PT ;  /* 0xc2fc00002c00780b */ /* 0x000fca0003f6e000 */
[----:B------:R-:W-:Y:S01]  /*2030*/  @!P6 FMUL R40, R40, 0.5 ;  /* 0x3f0000002828e820 */ /* 0x000fe20000400000 */
[----:B------:R-:W1:Y:S01]  /*2040*/  MUFU.EX2 R37, R37 ;  /* 0x0000002500257308 */ /* 0x000e620000000800 */
[----:B---3--:R-:W-:Y:S01]  /*2050*/  @!P1 FMUL R33, R33, R33 ;  /* 0x0000002121219220 */ /* 0x008fe20000400000 */
[----:B------:R-:W-:Y:S02]  /*2060*/  FSETP.GEU.AND P1, PT, R45, -126, PT ;  /* 0xc2fc00002d00780b */ /* 0x000fe40003f2e000 */
[----:B--2---:R-:W-:-:S03]  /*2070*/  FMNMX R5, R5, R0, !PT ;  /* 0x0000000005057209 */ /* 0x004fc60007800000 */
[----:B------:R-:W-:Y:S01]  /*2080*/  @!P3 FMUL R44, R44, 0.5 ;  /* 0x3f0000002c2cb820 */ /* 0x000fe20000400000 */
[----:B------:R-:W2:Y:S01]  /*2090*/  MUFU.EX2 R29, R29 ;  /* 0x0000001d001d7308 */ /* 0x000ea20000000800 */
[----:B----4-:R-:W-:Y:S01]  /*20a0*/  @!P5 FMUL R36, R36, R36 ;  /* 0x000000242424d220 */ /* 0x010fe20000400000 */
[----:B------:R-:W-:-:S04]  /*20b0*/  FSETP.NEU.AND P5, PT, R5, -INF , PT ;  /* 0xff8000000500780b */ /* 0x000fc80003fad000 */
[----:B------:R-:W-:Y:S01]  /*20c0*/  FSEL R0, R5, RZ, P5 ;  /* 0x000000ff05007208 */ /* 0x000fe20002800000 */
[----:B------:R-:W-:Y:S01]  /*20d0*/  @!P1 FMUL R45, R45, 0.5 ;  /* 0x3f0000002d2d9820 */ /* 0x000fe20000400000 */
[----:B------:R-:W-:Y:S01]  /*20e0*/  FSETP.GEU.AND P5, PT, R49, -126, PT ;  /* 0xc2fc00003100780b */ /* 0x000fe20003fae000 */
[----:B-1----:R-:W-:Y:S01]  /*20f0*/  @!P2 FMUL R37, R37, R37 ;  /* 0x000000252525a220 */ /* 0x002fe20000400000 */
[----:B------:R-:W-:Y:S01]  /*2100*/  FSETP.GEU.AND P2, PT, R48, -126, PT ;  /* 0xc2fc00003000780b */ /* 0x000fe20003f4e000 */
[----:B------:R-:W1:Y:S01]  /*2110*/  MUFU.EX2 R7, R40 ;  /* 0x0000002800077308 */ /* 0x000e620000000800 */
[----:B------:R-:W-:-:S04]  /*2120*/  FMUL R0, R0, UR6 ;  /* 0x0000000600007c20 */ /* 0x000fc80008400000 */
[--C-:B------:R-:W-:Y:S01]  /*2130*/  FFMA R26, R26, UR6, -R0.reuse ;  /* 0x000000061a1a7c23 */ /* 0x100fe20008000800 */
[----:B--2---:R-:W-:Y:S01]  /*2140*/  @!P4 FMUL R29, R29, R29 ;  /* 0x0000001d1d1dc220 */ /* 0x004fe20000400000 */
[----:B------:R-:W-:Y:S01]  /*2150*/  FSETP.GEU.AND P4, PT, R41, -126, PT ;  /* 0xc2fc00002900780b */ /* 0x000fe20003f8e000 */
[----:B------:R-:W2:Y:S01]  /*2160*/  MUFU.EX2 R9, R44 ;  /* 0x0000002c00097308 */ /* 0x000ea20000000800 */
[--C-:B------:R-:W-:Y:S01]  /*2170*/  FFMA R27, R27, UR6, -R0.reuse ;  /* 0x000000061b1b7c23 */ /* 0x100fe20008000800 */
[----:B------:R-:W-:Y:S01]  /*2180*/  @!P5 FMUL R49, R49, 0.5 ;  /* 0x3f0000003131d820 */ /* 0x000fe20000400000 */
[--C-:B------:R-:W-:Y:S01]  /*2190*/  FFMA R30, R30, UR6, -R0.reuse ;  /* 0x000000061e1e7c23 */ /* 0x100fe20008000800 */
[----:B------:R-:W-:Y:S01]  /*21a0*/  @!P2 FMUL R48, R48, 0.5 ;  /* 0x3f0000003030a820 */ /* 0x000fe20000400000 */
[--C-:B------:R-:W-:Y:S01]  /*21b0*/  FFMA R31, R31, UR6, -R0.reuse ;  /* 0x000000061f1f7c23 */ /* 0x100fe20008000800 */
[--C-:B------:R-:W-:Y:S01]  /*21c0*/  FFMA R6, R38, UR6, -R0.reuse ;  /* 0x0000000626067c23 */ /* 0x100fe20008000800 */
[--C-:B------:R-:W-:Y:S01]  /*21d0*/  FFMA R34, R34, UR6, -R0.reuse ;  /* 0x0000000622227c23 */ /* 0x100fe20008000800 */
[----:B------:R-:W3:Y:S01]  /*21e0*/  MUFU.EX2 R12, R45 ;  /* 0x0000002d000c7308 */ /* 0x000ee20000000800 */
[----:B-1----:R-:W-:Y:S01]  /*21f0*/  @!P6 FMUL R7, R7, R7 ;  /* 0x000000070707e220 */ /* 0x002fe20000400000 */
[----:B------:R-:W-:Y:S01]  /*2200*/  FSETP.GEU.AND P6, PT, R52, -126, PT ;  /* 0xc2fc00003400780b */ /* 0x000fe20003fce000 */
[--C-:B------:R-:W-:Y:S01]  /*2210*/  FFMA R39, R39, UR6, -R0.reuse ;  /* 0x0000000627277c23 */ /* 0x100fe20008000800 */
[----:B------:R-:W-:Y:S01]  /*2220*/  @!P4 FMUL R41, R41, 0.5 ;  /* 0x3f0000002929c820 */ /* 0x000fe20000400000 */
[--C-:B------:R-:W-:Y:S01]  /*2230*/  FFMA R43, R43, UR6, -R0.reuse ;  /* 0x000000062b2b7c23 */ /* 0x100fe20008000800 */
[--C-:B------:R-:W-:Y:S01]  /*2240*/  FFMA R35, R35, UR6, -R0.reuse ;  /* 0x0000000623237c23 */ /* 0x100fe20008000800 */
[--C-:B------:R-:W-:Y:S01]  /*2250*/  FFMA R46, R46, UR6, -R0.reuse ;  /* 0x000000062e2e7c23 */ /* 0x100fe20008000800 */
[----:B------:R-:W1:Y:S01]  /*2260*/  MUFU.EX2 R11, R48 ;  /* 0x00000030000b7308 */ /* 0x000e620000000800 */
[----:B--2---:R-:W-:Y:S01]  /*2270*/  @!P3 FMUL R9, R9, R9 ;  /* 0x000000090909b220 */ /* 0x004fe20000400000 */
[----:B------:R-:W-:Y:S01]  /*2280*/  FSETP.GEU.AND P3, PT, R26, -126, PT ;  /* 0xc2fc00001a00780b */ /* 0x000fe20003f6e000 */
[--C-:B------:R-:W-:Y:S01]  /*2290*/  FFMA R50, R50, UR6, -R0.reuse ;  /* 0x0000000632327c23 */ /* 0x100fe20008000800 */
[--C-:B------:R-:W-:Y:S01]  /*22a0*/  FFMA R51, R51, UR6, -R0.reuse ;  /* 0x0000000633337c23 */ /* 0x100fe20008000800 */
[--C-:B------:R-:W-:Y:S01]  /*22b0*/  FFMA R54, R54, UR6, -R0.reuse ;  /* 0x0000000636367c23 */ /* 0x100fe20008000800 */
[----:B------:R-:W-:Y:S01]  /*22c0*/  FFMA R47, R47, UR6, -R0 ;  /* 0x000000062f2f7c23 */ /* 0x000fe20008000800 */
[----:B------:R-:W-:Y:S01]  /*22d0*/  @!P6 FMUL R52, R52, 0.5 ;  /* 0x3f0000003434e820 */ /* 0x000fe20000400000 */
[----:B------:R-:W2:Y:S01]  /*22e0*/  MUFU.EX2 R8, R49 ;  /* 0x0000003100087308 */ /* 0x000ea20000000800 */
[----:B---3--:R-:W-:Y:S01]  /*22f0*/  @!P1 FMUL R12, R12, R12 ;  /* 0x0000000c0c0c9220 */ /* 0x008fe20000400000 */
[----:B------:R-:W-:-:S05]  /*2300*/  FSETP.GEU.AND P1, PT, R27, -126, PT ;  /* 0xc2fc00001b00780b */ /* 0x000fca0003f2e000 */
[----:B------:R-:W-:Y:S01]  /*2310*/  @!P3 FMUL R26, R26, 0.5 ;  /* 0x3f0000001a1ab820 */ /* 0x000fe20000400000 */
[----:B------:R3:W4:Y:S01]  /*2320*/  MUFU.EX2 R10, R41 ;  /* 0x00000029000a7308 */ /* 0x0007220000000800 */
[----:B-1----:R-:W-:Y:S01]  /*2330*/  @!P2 FMUL R11, R11, R11 ;  /* 0x0000000b0b0ba220 */ /* 0x002fe20000400000 */
[----:B------:R-:W-:-:S05]  /*2340*/  FSETP.GEU.AND P2, PT, R30, -126, PT ;  /* 0xc2fc00001e00780b */ /* 0x000fca0003f4e000 */
[----:B------:R-:W-:Y:S01]  /*2350*/  @!P1 FMUL R27, R27, 0.5 ;  /* 0x3f0000001b1b9820 */ /* 0x000fe20000400000 */
[----:B------:R-:W1:Y:S01]  /*2360*/  MUFU.EX2 R13, R52 ;  /* 0x00000034000d7308 */ /* 0x000e620000000800 */
[----:B--2---:R-:W-:Y:S01]  /*2370*/  @!P5 FMUL R8, R8, R8 ;  /* 0x000000080808d220 */ /* 0x004fe20000400000 */
[----:B------:R-:W-:Y:S01]  /*2380*/  FSETP.GEU.AND P5, PT, R31, -126, PT ;  /* 0xc2fc00001f00780b */ /* 0x000fe20003fae000 */
[----:B---3--:R-:W-:Y:S02]  /*2390*/  FADD R41, R32, R11 ;  /* 0x0000000b20297221 */ /* 0x008fe40000000000 */
[----:B------:R-:W-:Y:S01]  /*23a0*/  FADD R45, R33, R8 ;  /* 0x00000008212d7221 */ /* 0x000fe20000000000 */
[----:B------:R-:W-:Y:S01]  /*23b0*/  F2FP.F16.F32.PACK_AB R112, R8, R11 ;  /* 0x0000000b0870723e */ /* 0x000fe200000000ff */
[----:B------:R-:W-:Y:S01]  /*23c0*/  @!P2 FMUL R30, R30, 0.5 ;  /* 0x3f0000001e1ea820 */ /* 0x000fe20000400000 */
[----:B------:R2:W3:Y:S01]  /*23d0*/  MUFU.EX2 R15, R26 ;  /* 0x0000001a000f7308 */ /* 0x0004e20000000800 */
[----:B----4-:R-:W-:Y:S01]  /*23e0*/  @!P4 FMUL R10, R10, R10 ;  /* 0x0000000a0a0ac220 */ /* 0x010fe20000400000 */
[----:B------:R-:W-:-:S05]  /*23f0*/  FSETP.GEU.AND P4, PT, R53, -126, PT ;  /* 0xc2fc00003500780b */ /* 0x000fca0003f8e000 */
[----:B------:R-:W-:Y:S01]  /*2400*/  @!P5 FMUL R31, R31, 0.5 ;  /* 0x3f0000001f1fd820 */ /* 0x000fe20000400000 */
[----:B------:R4:W5:Y:S01]  /*2410*/  MUFU.EX2 R20, R27 ;  /* 0x0000001b00147308 */ /* 0x0009620000000800 */
[--C-:B--2---:R-:W-:Y:S01]  /*2420*/  FFMA R26, R42, UR6, -R0.reuse ;  /* 0x000000062a1a7c23 */ /* 0x104fe20008000800 */
[----:B-1----:R-:W-:Y:S01]  /*2430*/  @!P6 FMUL R13, R13, R13 ;  /* 0x0000000d0d0de220 */ /* 0x002fe20000400000 */
[----:B------:R-:W-:Y:S01]  /*2440*/  FSETP.GEU.AND P6, PT, R34, -126, PT ;  /* 0xc2fc00002200780b */ /* 0x000fe20003fce000 */
[----:B------:R-:W-:-:S03]  /*2450*/  FFMA R0, R55, UR6, -R0 ;  /* 0x0000000637007c23 */ /* 0x000fc60008000800 */
[----:B------:R-:W-:Y:S01]  /*2460*/  @!P4 FMUL R53, R53, 0.5 ;  /* 0x3f0000003535c820 */ /* 0x000fe20000400000 */
[----:B------:R1:W2:Y:S01]  /*2470*/  MUFU.EX2 R21, R30 ;  /* 0x0000001e00157308 */ /* 0x0002a20000000800 */
[----:B---3--:R-:W-:Y:S01]  /*2480*/  @!P3 FMUL R15, R15, R15 ;  /* 0x0000000f0f0fb220 */ /* 0x008fe20000400000 */
[----:B------:R-:W-:Y:S01]  /*2490*/  FSETP.GEU.AND P3, PT, R6, -126, PT ;  /* 0xc2fc00000600780b */ /* 0x000fe20003f6e000 */
[----:B----4-:R-:W-:-:S05]  /*24a0*/  FADD R27, R28, R9 ;  /* 0x000000091c1b7221 */ /* 0x010fca0000000000 */
[----:B------:R-:W3:Y:S01]  /*24b0*/  MUFU.EX2 R38, R31 ;  /* 0x0000001f00267308 */ /* 0x000ee20000000800 */
[----:B-----5:R-:W-:Y:S01]  /*24c0*/  @!P1 FMUL R20, R20, R20 ;  /* 0x0000001414149220 */ /* 0x020fe20000400000 */
[----:B------:R-:W-:Y:S01]  /*24d0*/  FSETP.GEU.AND P1, PT, R39, -126, PT ;  /* 0xc2fc00002700780b */ /* 0x000fe20003f2e000 */
[----:B------:R-:W-:Y:S01]  /*24e0*/  @!P6 FMUL R34, R34, 0.5 ;  /* 0x3f0000002222e820 */ /* 0x000fe20000400000 */
[----:B-1----:R-:W-:-:S03]  /*24f0*/  FADD R30, R29, R12 ;  /* 0x0000000c1d1e7221 */ /* 0x002fc60000000000 */
[----:B------:R-:W-:Y:S01]  /*2500*/  @!P3 FMUL R6, R6, 0.5 ;  /* 0x3f0000000606b820 */ /* 0x000fe20000400000 */
[----:B------:R-:W1:Y:S01]  /*2510*/  MUFU.EX2 R14, R53 ;  /* 0x00000035000e7308 */ /* 0x000e620000000800 */
[----:B--2---:R-:W-:Y:S01]  /*2520*/  @!P2 FMUL R21, R21, R21 ;  /* 0x000000151515a220 */ /* 0x004fe20000400000 */
[----:B------:R-:W-:-:S05]  /*2530*/  FSETP.GEU.AND P2, PT, R26, -126, PT ;  /* 0xc2fc00001a00780b */ /* 0x000fca0003f4e000 */
[----:B------:R-:W-:Y:S01]  /*2540*/  @!P1 FMUL R39, R39, 0.5 ;  /* 0x3f00000027279820 */ /* 0x000fe20000400000 */
[----:B------:R2:W4:Y:S01]  /*2550*/  MUFU.EX2 R23, R34 ;  /* 0x0000002200177308 */ /* 0x0005220000000800 */
[----:B---3--:R-:W-:Y:S01]  /*2560*/  @!P5 FMUL R38, R38, R38 ;  /* 0x000000262626d220 */ /* 0x008fe20000400000 */
[----:B------:R-:W-:-:S05]  /*2570*/  FSETP.GEU.AND P5, PT, R43, -126, PT ;  /* 0xc2fc00002b00780b */ /* 0x000fca0003fae000 */
[----:B------:R-:W-:Y:S01]  /*2580*/  @!P2 FMUL R26, R26, 0.5 ;  /* 0x3f0000001a1aa820 */ /* 0x000fe20000400000 */
[----:B------:R3:W5:Y:S01]  /*2590*/  MUFU.EX2 R31, R6 ;  /* 0x00000006001f7308 */ /* 0x0007620000000800 */
[----:B-1----:R-:W-:Y:S01]  /*25a0*/  @!P4 FMUL R14, R14, R14 ;  /* 0x0000000e0e0ec220 */ /* 0x002fe20000400000 */
[----:B------:R-:W-:Y:S01]  /*25b0*/  FSETP.GEU.AND P4, PT, R35, -126, PT ;  /* 0xc2fc00002300780b */ /* 0x000fe20003f8e000 */
[----:B--2---:R-:W-:-:S03]  /*25c0*/  FADD R34, R36, R13 ;  /* 0x0000000d24227221 */ /* 0x004fc60000000000 */
[----:B------:R-:W-:Y:S01]  /*25d0*/  F2FP.F16.F32.PACK_AB R114, R14, R13 ;  /* 0x0000000d0e72723e */ /* 0x000fe200000000ff */
[----:B------:R-:W-:Y:S01]  /*25e0*/  @!P5 FMUL R43, R43, 0.5 ;  /* 0x3f0000002b2bd820 */ /* 0x000fe20000400000 */
[----:B------:R-:W1:Y:S01]  /*25f0*/  MUFU.EX2 R42, R39 ;  /* 0x00000027002a7308 */ /* 0x000e620000000800 */
[----:B----4-:R-:W-:Y:S01]  /*2600*/  @!P6 FMUL R23, R23, R23 ;  /* 0x000000171717e220 */ /* 0x010fe20000400000 */
[----:B------:R-:W-:Y:S01]  /*2610*/  FSETP.GEU.AND P6, PT, R46, -126, PT ;  /* 0xc2fc00002e00780b */ /* 0x000fe20003fce000 */
[----:B---3--:R-:W-:Y:S01]  /*2620*/  FADD R6, R24, R7 ;  /* 0x0000000718067221 */ /* 0x008fe20000000000 */
[----:B------:R-:W-:Y:S01]  /*2630*/  FADD R27, R27, R34 ;  /* 0x000000221b1b7221 */ /* 0x000fe20000000000 */
[----:B------:R-:W-:Y:S02]  /*2640*/  F2FP.F16.F32.PACK_AB R24, R25, R24 ;  /* 0x000000181918723e */ /* 0x000fe400000000ff */
[----:B------:R-:W-:Y:S01]  /*2650*/  @!P4 FMUL R35, R35, 0.5 ;  /* 0x3f0000002323c820 */ /* 0x000fe20000400000 */
[----:B------:R2:W3:Y:S01]  /*2660*/  MUFU.EX2 R44, R26 ;  /* 0x0000001a002c7308 */ /* 0x0004e20000000800 */
[----:B-----5:R-:W-:Y:S01]  /*2670*/  @!P3 FMUL R31, R31, R31 ;  /* 0x0000001f1f1fb220 */ /* 0x020fe20000400000 */
[----:B------:R-:W-:Y:S01]  /*2680*/  FSETP.GEU.AND P3, PT, R50, -126, PT ;  /* 0xc2fc00003200780b */ /* 0x000fe20003f6e000 */
[----:B------:R-:W-:-:S04]  /*2690*/  FADD R6, R6, R41 ;  /* 0x0000002906067221 */ /* 0x000fc80000000000 */
[----:B------:R-:W-:Y:S01]  /*26a0*/  @!P6 FMUL R46, R46, 0.5 ;  /* 0x3f0000002e2ee820 */ /* 0x000fe20000400000 */
[----:B------:R-:W4:Y:S01]  /*26b0*/  MUFU.EX2 R40, R35 ;  /* 0x0000002300287308 */ /* 0x000f220000000800 */
[----:B-1----:R-:W-:Y:S01]  /*26c0*/  @!P1 FMUL R42, R42, R42 ;  /* 0x0000002a2a2a9220 */ /* 0x002fe20000400000 */
[----:B------:R-:W-:Y:S01]  /*26d0*/  FSETP.GEU.AND P1, PT, R51, -126, PT ;  /* 0xc2fc00003300780b */ /* 0x000fe20003f2e000 */
[----:B--2---:R-:W-:Y:S01]  /*26e0*/  FADD R26, R25, R10 ;  /* 0x0000000a191a7221 */ /* 0x004fe20000000000 */
[----:B------:R-:W-:Y:S01]  /*26f0*/  FADD R6, R6, R27 ;  /* 0x0000001b06067221 */ /* 0x000fe20000000000 */
[----:B------:R-:W-:Y:S02]  /*2700*/  F2FP.F16.F32.PACK_AB R25, R20, R15 ;  /* 0x0000000f1419723e */ /* 0x000fe400000000ff */
[----:B------:R-:W-:Y:S01]  /*2710*/  @!P3 FMUL R50, R50, 0.5 ;  /* 0x3f0000003232b820 */ /* 0x000fe20000400000 */
[----:B------:R-:W1:Y:S01]  /*2720*/  MUFU.EX2 R43, R43 ;  /* 0x0000002b002b7308 */ /* 0x000e620000000800 */
[----:B---3--:R-:W-:Y:S01]  /*2730*/  @!P2 FMUL R44, R44, R44 ;  /* 0x0000002c2c2ca220 */ /* 0x008fe20000400000 */
[----:B------:R-:W-:Y:S01]  /*2740*/  FSETP.GEU.AND P2, PT, R54, -126, PT ;  /* 0xc2fc00003600780b */ /* 0x000fe20003f4e000 */
[----:B------:R-:W-:Y:S01]  /*2750*/  FADD R26, R26, R45 ;  /* 0x0000002d1a1a7221 */ /* 0x000fe20000000000 */
[----:B------:R-:W-:-:S03]  /*2760*/  F2FP.F16.F32.PACK_AB R27, R38, R21 ;  /* 0x00000015261b723e */ /* 0x000fc600000000ff */
[----:B------:R-:W-:Y:S01]  /*2770*/  @!P1 FMUL R51, R51, 0.5 ;  /* 0x3f00000033339820 */ /* 0x000fe20000400000 */
[----:B------:R-:W2:Y:S01]  /*2780*/  MUFU.EX2 R46, R46 ;  /* 0x0000002e002e7308 */ /* 0x000ea20000000800 */
[----:B----4-:R-:W-:Y:S01]  /*2790*/  @!P4 FMUL R40, R40, R40 ;  /* 0x000000282828c220 */ /* 0x010fe20000400000 */
[----:B------:R-:W-:-:S05]  /*27a0*/  FSETP.GEU.AND P4, PT, R47, -126, PT ;  /* 0xc2fc00002f00780b */ /* 0x000fca0003f8e000 */
[----:B------:R-:W-:Y:S01]  /*27b0*/  @!P2 FMUL R54, R54, 0.5 ;  /* 0x3f0000003636a820 */ /* 0x000fe20000400000 */
[----:B------:R-:W3:Y:S01]  /*27c0*/  MUFU.EX2 R50, R50 ;  /* 0x0000003200327308 */ /* 0x000ee20000000800 */
[----:B-1----:R-:W-:Y:S01]  /*27d0*/  @!P5 FMUL R43, R43, R43 ;  /* 0x0000002b2b2bd220 */ /* 0x002fe20000400000 */
[----:B------:R-:W-:-:S05]  /*27e0*/  FSETP.GEU.AND P5, PT, R0, -126, PT ;  /* 0xc2fc00000000780b */ /* 0x000fca0003fae000 */
[----:B------:R-:W-:Y:S01]  /*27f0*/  @!P4 FMUL R47, R47, 0.5 ;  /* 0x3f0000002f2fc820 */ /* 0x000fe20000400000 */
[----:B------:R-:W1:Y:S01]  /*2800*/  MUFU.EX2 R51, R51 ;  /* 0x0000003300337308 */ /* 0x000e620000000800 */
[----:B--2---:R-:W-:-:S04]  /*2810*/  @!P6 FMUL R46, R46, R46 ;  /* 0x0000002e2e2ee220 */ /* 0x004fc80000400000 */
[----:B------:R-:W-:Y:S02]  /*2820*/  FADD R34, R21, R46 ;  /* 0x0000002e15227221 */ /* 0x000fe40000000000 */
[----:B------:R-:W-:Y:S01]  /*2830*/  @!P5 FMUL R0, R0, 0.5 ;  /* 0x3f0000000000d820 */ /* 0x000fe20000400000 */
[----:B------:R2:W4:Y:S01]  /*2840*/  MUFU.EX2 R35, R47 ;  /* 0x0000002f00237308 */ /* 0x0005220000000800 */
[----:B---3--:R-:W-:-:S04]  /*2850*/  @!P3 FMUL R50, R50, R50 ;  /* 0x000000323232b220 */ /* 0x008fc80000400000 */
[----:B------:R-:W-:-:S03]  /*2860*/  FADD R45, R23, R50 ;  /* 0x00000032172d7221 */ /* 0x000fc60000000000 */
[----:B------:R-:W3:Y:S01]  /*2870*/  MUFU.EX2 R54, R54 ;  /* 0x0000003600367308 */ /* 0x000ee20000000800 */
[----:B--2---:R-:W-:Y:S01]  /*2880*/  FADD R47, R37, R14 ;  /* 0x0000000e252f7221 */ /* 0x004fe20000000000 */
[----:B-1----:R-:W-:-:S03]  /*2890*/  @!P1 FMUL R51, R51, R51 ;  /* 0x0000003333339220 */ /* 0x002fc60000400000 */
[----:B------:R-:W-:Y:S01]  /*28a0*/  FADD R47, R30, R47 ;  /* 0x0000002f1e2f7221 */ /* 0x000fe20000000000 */
[----:B------:R-:W-:Y:S01]  /*28b0*/  FADD R30, R20, R43 ;  /* 0x0000002b141e7221 */ /* 0x000fe20000000000 */
[----:B------:R-:W-:Y:S01]  /*28c0*/  FADD R49, R40, R51 ;  /* 0x0000003328317221 */ /* 0x000fe20000000000 */
[----:B------:R1:W2:Y:S01]  /*28d0*/  MUFU.EX2 R39, R0 ;  /* 0x0000000000277308 */ /* 0x0002a20000000800 */
[----:B------:R-:W-:Y:S01]  /*28e0*/  FADD R47, R26, R47 ;  /* 0x0000002f1a2f7221 */ /* 0x000fe20000000000 */
[----:B------:R-:W-:Y:S01]  /*28f0*/  MOV R26, UR33 ;  /* 0x00000021001a7c02 */ /* 0x000fe20008000f00 */
[----:B----4-:R-:W-:Y:S01]  /*2900*/  @!P4 FMUL R35, R35, R35 ;  /* 0x000000232323c220 */ /* 0x010fe20000400000 */
[----:B------:R-:W-:Y:S01]  /*2910*/  UIADD3 UR33, UR53, 0x1, URZ ;  /* 0x0000000135217890 */ /* 0x000fe2000fffe03f */
[----:B------:R-:W-:Y:S01]  /*2920*/  FADD R30, R30, R49 ;  /* 0x000000311e1e7221 */ /* 0x000fe20000000000 */
[----:B------:R4:W-:Y:S01]  /*2930*/  SYNCS.ARRIVE.TRANS64.A1T0 RZ, [R26+UR35], RZ ;  /* 0x000000ff1aff79a7 */ /* 0x0009e20008100023 */
[----:B------:R-:W-:Y:S01]  /*2940*/  FADD R41, R38, R35 ;  /* 0x0000002326297221 */ /* 0x000fe20000000000 */
[----:B------:R-:W-:Y:S01]  /*2950*/  UISETP.NE.AND UP0, UPT, UR33, 0x5, UPT ;  /* 0x000000052100788c */ /* 0x000fe2000bf05270 */
[----:B---3--:R-:W-:Y:S01]  /*2960*/  @!P2 FMUL R54, R54, R54 ;  /* 0x000000363636a220 */ /* 0x008fe20000400000 */
[----:B-1----:R-:W-:Y:S01]  /*2970*/  FADD R0, R15, R44 ;  /* 0x0000002c0f007221 */ /* 0x002fe20000000000 */
[----:B------:R-:W-:Y:S01]  /*2980*/  F2FP.F16.F32.PACK_AB R35, R35, R46 ;  /* 0x0000002e2323723e */ /* 0x000fe200000000ff */
[----:B------:R-:W-:Y:S01]  /*2990*/  USEL UR6, URZ, 0x1, UP0 ;  /* 0x000000013f067887 */ /* 0x000fe20008000000 */
[----:B------:R-:W-:Y:S01]  /*29a0*/  FADD R53, R31, R54 ;  /* 0x000000361f357221 */ /* 0x000fe20000000000 */
[----:B------:R-:W-:Y:S01]  /*29b0*/  FADD R0, R0, R45 ;  /* 0x0000002d00007221 */ /* 0x000fe20000000000 */
[----:B------:R-:W-:Y:S01]  /*29c0*/  USEL UR33, UR33, URZ, UP0 ;  /* 0x0000003f21217287 */ /* 0x000fe20008000000 */
[----:B----4-:R-:W-:Y:S01]  /*29d0*/  F2FP.F16.F32.PACK_AB R26, R29, R28 ;  /* 0x0000001c1d1a723e */ /* 0x010fe200000000ff */
[----:B--2---:R-:W-:Y:S01]  /*29e0*/  @!P5 FMUL R39, R39, R39 ;  /* 0x000000272727d220 */ /* 0x004fe20000400000 */
[----:B------:R-:W-:Y:S01]  /*29f0*/  FADD R53, R34, R53 ;  /* 0x0000003522357221 */ /* 0x000fe20000000000 */
[----:B------:R-:W-:-:S02]  /*2a00*/  LOP3.LUT R19, R19, UR6, RZ, 0x3c, !PT ;  /* 0x0000000613137c12 */ /* 0x000fc4000f8e3cff */
[----:B------:R-:W-:Y:S01]  /*2a10*/  FADD R48, R42, R39 ;  /* 0x000000272a307221 */ /* 0x000fe20000000000 */
[----:B------:R-:W-:Y:S01]  /*2a20*/  FADD R53, R0, R53 ;  /* 0x0000003500357221 */ /* 0x000fe20000000000 */
[----:B------:R-:W-:Y:S01]  /*2a30*/  FADD R0, R6, R47 ;  /* 0x0000002f06007221 */ /* 0x000fe20000000000 */
[----:B------:R-:W-:Y:S01]  /*2a40*/  F2FP.F16.F32.PACK_AB R28, R33, R32 ;  /* 0x00000020211c723e */ /* 0x000fe200000000ff */
[----:B------:R-:W-:Y:S01]  /*2a50*/  FADD R41, R41, R48 ;  /* 0x0000003029297221 */ /* 0x000fe20000000000 */
[----:B------:R-:W-:Y:S02]  /*2a60*/  F2FP.F16.F32.PACK_AB R32, R10, R7 ;  /* 0x000000070a20723e */ /* 0x000fe400000000ff */
[----:B------:R-:W-:Y:S01]  /*2a70*/  F2FP.F16.F32.PACK_AB R34, R12, R9 ;  /* 0x000000090c22723e */ /* 0x000fe200000000ff */
[----:B------:R-:W-:Y:S01]  /*2a80*/  FADD R30, R30, R41 ;  /* 0x000000291e1e7221 */ /* 0x000fe20000000000 */
[----:B------:R-:W-:Y:S02]  /*2a90*/  F2FP.F16.F32.PACK_AB R29, R40, R23 ;  /* 0x00000017281d723e */ /* 0x000fe400000000ff */
[----:B------:R-:W-:Y:S01]  /*2aa0*/  F2FP.F16.F32.PACK_AB R31, R42, R31 ;  /* 0x0000001f2a1f723e */ /* 0x000fe200000000ff */
[----:B------:R-:W-:Y:S01]  /*2ab0*/  FADD R6, R53, R30 ;  /* 0x0000001e35067221 */ /* 0x000fe20000000000 */
[----:B------:R-:W-:-:S02]  /*2ac0*/  F2FP.F16.F32.PACK_AB R30, R37, R36 ;  /* 0x00000024251e723e */ /* 0x000fc400000000ff */
[----:B------:R-:W-:Y:S02]  /*2ad0*/  F2FP.F16.F32.PACK_AB R33, R43, R44 ;  /* 0x0000002c2b21723e */ /* 0x000fe400000000ff */
[----:B------:R-:W-:Y:S01]  /*2ae0*/  F2FP.F16.F32.PACK_AB R113, R51, R50 ;  /* 0x000000323371723e */ /* 0x000fe200000000ff */
[----:B------:R-:W-:Y:S06]  /*2af0*/  @!P0 BRA `(.L_x_21) ;  /* 0x0000000000048947 */ /* 0x000fec0003800000 */
[----:B------:R-:W-:Y:S01]  /*2b00*/  BPT.TRAP 0x1 ;  /* 0x000000040000795c */ /* 0x000fe20000300000 */
.L_x_21:
[----:B------:R-:W-:Y:S01]  /*2b10*/  ULEA UR6, UR33, UR36, 0x3 ;  /* 0x0000002421067291 */ /* 0x000fe2000f8e183f */
[----:B------:R-:W-:-:S08]  /*2b20*/  SHF.L.U32 R7, R19, 0x1f, RZ ;  /* 0x0000001f13077819 */ /* 0x000fd000000006ff */
[----:B------:R-:W1:Y:S02]  /*2b30*/  SYNCS.PHASECHK.TRANS64.TRYWAIT P1, [UR6+0x1aa00], R7 ;  /* 0x01aa0007ff0075a7 */ /* 0x000e640008020146 */
[----:B-1----:R-:W-:Y:S05]  /*2b40*/  @!P1 BRA `(.L_x_22) ;  /* 0x0000009c00709947 */ /* 0x002fea0003800000 */
.L_x_134:
[----:B------:R-:W-:Y:S01]  /*2b50*/  UIMAD UR10, UR33, 0x380, UR48 ;  /* 0x00000380210a78a4 */ /* 0x000fe2000f8e0230 */
[----:B------:R-:W-:Y:S01]  /*2b60*/  WARPGROUP.ARRIVE ;  /* 0x00000000000079c5 */ /* 0x000fe20000000000 */
[----:B------:R-:W-:Y:S01]  /*2b70*/  UMOV UR7, 0xc0000010 ;  /* 0xc000001000077882 */ /* 0x000fe20000000000 */
[----:B------:R-:W-:Y:S01]  /*2b80*/  F2FP.F16.F32.PACK_AB R115, R39, R54 ;  /* 0x000000362773723e */ /* 0x000fe200000000ff */
[----:B------:R-:W-:Y:S02]  /*2b90*/  UIADD3 UR11, UR10, 0x80, URZ ;  /* 0x000000800a0b7890 */ /* 0x000fe4000fffe03f */
[----:B------:R-:W-:Y:S02]  /*2ba0*/  UIADD3 UR14, UR10, 0x100, URZ ;  /* 0x000001000a0e7890 */ /* 0x000fe4000fffe03f */
[----:B------:R-:W-:Y:S01]  /*2bb0*/  UMOV UR6, UR10 ;  /* 0x0000000a00067c82 */ /* 0x000fe20008000000 */
[----:B------:R-:W-:Y:S01]  /*2bc0*/  UIADD3 UR15, UR10, 0x180, URZ ;  /* 0x000001800a0f7890 */ /* 0x000fe2000fffe03f */
[----:B------:R-:W-:Y:S01]  /*2bd0*/  HGMMA.64x16x16.F32 R104, R24, gdesc[UR4].tnspB, RZ, !UPT, gsb0 ;  /* 0x4020000418687df0 */ /* 0x000fe2000c0008ff */
[----:B------:R-:W-:Y:S01]  /*2be0*/  UMOV UR6, UR11 ;  /* 0x0000000b00067c82 */ /* 0x000fe20008000000 */
[----:B------:R-:W-:Y:S01]  /*2bf0*/  UMOV UR7, 0xc0000010 ;  /* 0xc000001000077882 */ /* 0x000fe20000000000 */
[----:B------:R-:W-:-:S02]  /*2c00*/  UIADD3 UR18, UR10, 0x200, URZ ;  /* 0x000002000a127890 */ /* 0x000fc4000fffe03f */
[----:B------:R-:W-:Y:S01]  /*2c10*/  UIADD3 UR11, UR10, 0x280, URZ ;  /* 0x000002800a0b7890 */ /* 0x000fe2000fffe03f */
[----:B------:R-:W-:Y:S02]  /*2c20*/  WARPGROUP.DEPBAR.LE gsb0, 0x0 ;  /* 0x00008000000079c5 */ /* 0x000fe40000010000 */
[----:B------:R-:W-:-:S06]  /*2c30*/  WARPGROUP.ARRIVE ;  /* 0x00000000000079c5 */ /* 0x000fcc0000000000 */
[----:B------:R-:W-:Y:S01]  /*2c40*/  HGMMA.64x16x16.F32 R96, R24, gdesc[UR4].tnspB, RZ, !UPT, gsb0 ;  /* 0x4020000418607df0 */ /* 0x000fe2000c0008ff */
[----:B------:R-:W-:Y:S01]  /*2c50*/  UMOV UR6, UR14 ;  /* 0x0000000e00067c82 */ /* 0x000fe20008000000 */
[----:B------:R-:W-:Y:S01]  /*2c60*/  UMOV UR7, 0xc0000010 ;  /* 0xc000001000077882 */ /* 0x000fe20000000000 */
        /* <DEDUP_REMOVED lines=28> */
[----:B------:R-:W-:Y:S01]  /*2e30*/  UIADD3 UR6, UR10, 0x20, URZ ;  /* 0x000000200a067890 */ /* 0x000fe2000fffe03f */
[----:B------:R-:W-:Y:S01]  /*2e40*/  UMOV UR7, 0xc0000010 ;  /* 0xc000001000077882 */ /* 0x000fe20000000000 */
[----:B------:R-:W-:Y:S02]  /*2e50*/  WARPGROUP.DEPBAR.LE gsb0, 0x0 ;  /* 0x00008000000079c5 */ /* 0x000fe40000010000 */
[----:B------:R-:W-:-:S06]  /*2e60*/  WARPGROUP.ARRIVE ;  /* 0x00000000000079c5 */ /* 0x000fcc0000000000 */
[----:B------:R-:W-:Y:S01]  /*2e70*/  HGMMA.64x16x16.F32 R104, R28, gdesc[UR4].tnspB, R104, gsb0 ;  /* 0x402000041c687df0 */ /* 0x000fe20008000868 */
[----:B------:R-:W-:Y:S01]  /*2e80*/  UMOV UR6, UR11 ;  /* 0x0000000b00067c82 */ /* 0x000fe20008000000 */
[----:B------:R-:W-:Y:S01]  /*2e90*/  UMOV UR7, 0xc0000010 ;  /* 0xc000001000077882 */ /* 0x000fe20000000000 */
[----:B------:R-:W-:Y:S01]  /*2ea0*/  UIADD3 UR11, UR10, 0x2a0, URZ ;  /* 0x000002a00a0b7890 */ /* 0x000fe2000fffe03f */
        /* <DEDUP_REMOVED lines=81> */
[----:B------:R-:W-:Y:S02]  /*33c0*/  UIADD3 UR11, UR10, 0x2e0, URZ ;  /* 0x000002e00a0b7890 */ /* 0x000fe4000fffe03f */
[----:B------:R-:W-:Y:S01]  /*33d0*/  UIADD3 UR10, UR10, 0x360, URZ ;  /* 0x000003600a0a7890 */ /* 0x000fe2000fffe03f */
[----:B------:R-:W-:Y:S02]  /*33e0*/  WARPGROUP.DEPBAR.LE gsb0, 0x0 ;  /* 0x00008000000079c5 */ /* 0x000fe40000010000 */
[----:B------:R-:W-:-:S06]  /*33f0*/  WARPGROUP.ARRIVE ;  /* 0x00000000000079c5 */ /* 0x000fcc0000000000 */
[----:B------:R-:W-:Y:S01]  /*3400*/  HGMMA.64x16x16.F32 R96, R112, gdesc[UR4].tnspB, R96, gsb0 ;  /* 0x4020000470607df0 */ /* 0x000fe20008000860 */
[----:B------:R-:W-:Y:S01]  /*3410*/  UMOV UR6, UR14 ;  /* 0x0000000e00067c82 */ /* 0x000fe20008000000 */
[----:B------:R-:W-:Y:S01]  /*3420*/  UMOV UR7, 0xc0000010 ;  /* 0xc000001000077882 */ /* 0x000fe20000000000 */
        /* <DEDUP_REMOVED lines=22> */
[----:B------:R-:W-:Y:S03]  /*3590*/  HGMMA.64x16x16.F32 R56, R112, gdesc[UR4].tnspB, R56, gsb0 ;  /* 0x4020000470387df0 */ /* 0x000fe60008000838 */
[----:B------:R-:W-:Y:S02]  /*35a0*/  WARPGROUP.DEPBAR.LE gsb0, 0x0 ;  /* 0x00008000000079c5 */ /* 0x000fe40000010000 */
[----:B------:R-:W-:Y:S05]  /*35b0*/  @!P0 BRA `(.L_x_23) ;  /* 0x0000000000048947 */ /* 0x000fea0003800000 */
[----:B------:R-:W-:Y:S01]  /*35c0*/  BPT.TRAP 0x1 ;  /* 0x000000040000795c */ /* 0x000fe20000300000 */
.L_x_23:
[----:B------:R-:W-:Y:S02]  /*35d0*/  UISETP.GT.U32.AND UP0, UPT, UR51, 0x1, UPT ;  /* 0x000000013300788c */ /* 0x000fe4000bf04070 */
[----:B------:R-:W-:-:S04]  /*35e0*/  UIADD3 UR34, UR34, 0x1aa28, URZ ;  /* 0x0001aa2822227890 */ /* 0x000fc8000fffe03f */
[----:B------:R-:W-:Y:S01]  /*35f0*/  PLOP3.LUT P1, PT, PT, PT, UP0, 0x80, 0x0 ;  /* 0x000000000000781c */ /* 0x000fe20003f2f008 */
[----:B------:R-:W-:-:S09]  /*3600*/  UPRMT UR34, URZ, 0x654, UR34 ;  /* 0x000006543f227896 */ /* 0x000fd20008000022 */
[----:B------:R-:W-:Y:S03]  /*3610*/  SYNCS.ARRIVE.TRANS64.RED.A1T0 RZ, [UR34], RZ ;  /* 0x000000ffffff79a7 */ /* 0x000fe60008100422 */
[----:B------:R-:W-:Y:S05]  /*3620*/  @P1 BRA `(.L_x_24) ;  /* 0x0000000000041947 */ /* 0x000fea0003800000 */
[----:B------:R-:W-:Y:S01]  /*3630*/  BPT.TRAP 0x1 ;  /* 0x000000040000795c */ /* 0x000fe20000300000 */
.L_x_24:
[----:B------:R-:W-:Y:S01]  /*3640*/  UIADD3 UR53, UR33, 0x1, URZ ;  /* 0x0000000121357890 */ /* 0x000fe2000fffe03f */
[C---:B------:R-:W-:Y:S01]  /*3650*/  ISETP.GE.AND P2, PT, R3.reuse, 0x81, PT ;  /* 0x000000810300780c */ /* 0x040fe20003f46270 */
[----:B-1----:R-:W-:Y:S01]  /*3660*/  VIADD R7, R3, 0x3f ;  /* 0x0000003f03077836 */ /* 0x002fe20000000000 */
[----:B------:R-:W-:Y:S01]  /*3670*/  IADD3 R3, R16, 0x40, RZ ;  /* 0x0000004010037810 */ /* 0x000fe20007ffe0ff */
[----:B------:R-:W-:-:S03]  /*3680*/  UISETP.NE.AND UP0, UPT, UR53, 0x5, UPT ;  /* 0x000000053500788c */ /* 0x000fc6000bf05270 */
[----:B------:R-:W-:Y:S01]  /*3690*/  SHF.R.S32.HI R8, RZ, 0x1f, R7 ;  /* 0x0000001fff087819 */ /* 0x000fe20000011407 */
[----:B------:R-:W-:Y:S02]  /*36a0*/  USEL UR6, URZ, 0x1, UP0 ;  /* 0x000000013f067887 */ /* 0x000fe40008000000 */
[----:B------:R-:W-:Y:S01]  /*36b0*/  USEL UR53, UR53, URZ, UP0 ;  /* 0x0000003f35357287 */ /* 0x000fe20008000000 */
[----:B------:R-:W-:-:S03]  /*36c0*/  LEA.HI R7, R8, R7, RZ, 0x6 ;  /* 0x0000000708077211 */ /* 0x000fc600078f30ff */
[----:B------:R-:W-:Y:S02]  /*36d0*/  LOP3.LUT R19, R19, UR6, RZ, 0x3c, !PT ;  /* 0x0000000613137c12 */ /* 0x000fe4000f8e3cff */
[----:B------:R-:W-:Y:S01]  /*36e0*/  LEA.HI.SX32 R7, R7, 0xffffffff, 0x1a ;  /* 0xffffffff07077811 */ /* 0x000fe200078fd2ff */
[----:B------:R-:W-:Y:S06]  /*36f0*/  @!P2 BRA `(.L_x_25) ;  /* 0x00000024000ca947 */ /* 0x000fec0003800000 */
[----:B------:R-:W-:Y:S01]  /*3700*/  IMAD.MOV.U32 R9, RZ, RZ, R4 ;  /* 0x000000ffff097224 */ /* 0x000fe200078e0004 */
[----:B------:R-:W-:Y:S01]  /*3710*/  MOV R11, R5 ;  /* 0x00000005000b7202 */ /* 0x000fe20000000f00 */
[----:B------:R-:W-:-:S06]  /*3720*/  ULDC UR34, c[0x0][0x604] ;  /* 0x0001810000227ab9 */ /* 0x000fcc0000000800 */
.L_x_36:
[----:B------:R-:W-:Y:S05]  /*3730*/  @!P0 BRA `(.L_x_26) ;  /* 0x0000000000048947 */ /* 0x000fea0003800000 */
[----:B------:R-:W-:Y:S01]  /*3740*/  BPT.TRAP 0x1 ;  /* 0x000000040000795c */ /* 0x000fe20000300000 */
.L_x_26:
[----:B------:R-:W-:Y:S01]  /*3750*/  ULEA UR6, UR53, UR36, 0x3 ;  /* 0x0000002435067291 */ /* 0x000fe2000f8e183f */
[----:B------:R-:W-:-:S08]  /*3760*/  SHF.L.U32 R4, R19, 0x1f, RZ ;  /* 0x0000001f13047819 */ /* 0x000fd000000006ff */
[----:B------:R-:W1:Y:S02]  /*3770*/  SYNCS.PHASECHK.TRANS64.TRYWAIT P2, [UR6+0x1aa00], R4 ;  /* 0x01aa0004ff0075a7 */ /* 0x000e640008040146 */
[----:B-1----:R-:W-:Y:S05]  /*3780*/  @!P2 BRA `(.L_x_27) ;  /* 0x000000900078a947 */ /* 0x002fea0003800000 */
.L_x_135:
[----:B------:R-:W-:Y:S01]  /*3790*/  UIMAD UR30, UR53, 0x380, UR37 ;  /* 0x00000380351e78a4 */ /* 0x000fe2000f8e0225 */
[----:B------:R-:W-:Y:S01]  /*37a0*/  WARPGROUP.ARRIVE ;  /* 0x00000000000079c5 */ /* 0x000fe20000000000 */
[----:B------:R-:W-:Y:S01]  /*37b0*/  UMOV UR31, 0xc0000010 ;  /* 0xc0000010001f7882 */ /* 0x000fe20000000000 */
[----:B------:R-:W-:Y:S01]  /*37c0*/  UMOV UR7, 0xc0000010 ;  /* 0xc000001000077882 */ /* 0x000fe20000000000 */
[----:B------:R-:W-:Y:S02]  /*37d0*/  UIADD3 UR6, UR30, 0x80, URZ ;  /* 0x000000801e067890 */ /* 0x000fe4000fffe03f */
[----:B------:R-:W-:Y:S01]  /*37e0*/  UIADD3 UR10, UR30, 0x100, URZ ;  /* 0x000001001e0a7890 */ /* 0x000fe2000fffe03f */
[----:B------:R-:W-:Y:S02]  /*37f0*/  UMOV UR11, 0xc0000010 ;  /* 0xc0000010000b7882 */ /* 0x000fe40000000000 */
[----:B------:R-:W-:Y:S01]  /*3800*/  HGMMA.64x64x16.F32 R24, gdesc[UR28], RZ, !UPT, gsb0 ;  /* 0x00e000001c1879f0 */ /* 0x000fe2000c0008ff */
[----:B------:R-:W-:Y:S01]  /*3810*/  UIADD3 UR14, UR30, 0x180, URZ ;  /* 0x000001801e0e7890 */ /* 0x000fe2000fffe03f */
[----:B------:R-:W-:Y:S01]  /*3820*/  UMOV UR15, 0xc0000010 ;  /* 0xc0000010000f7882 */ /* 0x000fe20000000000 */
[----:B------:R-:W-:Y:S01]  /*3830*/  UIADD3 UR18, UR30, 0x200, URZ ;  /* 0x000002001e127890 */ /* 0x000fe2000fffe03f */
[----:B------:R-:W-:Y:S01]  /*3840*/  UMOV UR19, 0xc0000010 ;  /* 0xc000001000137882 */ /* 0x000fe20000000000 */
[----:B------:R-:W-:Y:S01]  /*3850*/  UIADD3 UR22, UR30, 0x280, URZ ;  /* 0x000002801e167890 */ /* 0x000fe2000fffe03f */
[----:B------:R-:W-:Y:S01]  /*3860*/  UMOV UR23, 0xc0000010 ;  /* 0xc000001000177882 */ /* 0x000fe20000000000 */
[----:B------:R-:W-:Y:S01]  /*3870*/  UIADD3 UR26, UR30, 0x300, URZ ;  /* 0x000003001e1a7890 */ /* 0x000fe2000fffe03f */
[----:B------:R-:W-:Y:S01]  /*3880*/  UMOV UR27, 0xc0000010 ;  /* 0xc0000010001b7882 */ /* 0x000fe20000000000 */
[----:B------:R-:W-:-:S02]  /*3890*/  WARPGROUP.DEPBAR.LE gsb0, 0x0 ;  /* 0x00008000000079c5 */ /* 0x000fc40000010000 */
[----:B------:R-:W-:-:S06]  /*38a0*/  WARPGROUP.ARRIVE ;  /* 0x00000000000079c5 */ /* 0x000fcc0000000000 */
[----:B------:R-:W-:Y:S03]  /*38b0*/  HGMMA.64x64x16.F32 R24, gdesc[UR4], R24, gsb0 ;  /* 0x00e00000041879f0 */ /* 0x000fe60008000818 */
[----:B------:R-:W-:Y:S02]  /*38c0*/  WARPGROUP.DEPBAR.LE gsb0, 0x0 ;  /* 0x00008000000079c5 */ /* 0x000fe40000010000 */
[----:B------:R-:W-:-:S06]  /*38d0*/  WARPGROUP.ARRIVE ;  /* 0x00000000000079c5 */ /* 0x000fcc0000000000 */
[----:B------:R-:W-:Y:S01]  /*38e0*/  HGMMA.64x64x16.F32 R24, gdesc[UR8], R24, gsb0 ;  /* 0x00e00000081879f0 */ /* 0x000fe20008000818 */
[----:B------:R-:W-:-:S04]  /*38f0*/  UIADD3 UR10, UR53, 0x1, URZ ;  /* 0x00000001350a7890 */ /* 0x000fc8000fffe03f */
[----:B------:R-:W-:-:S04]  /*3900*/  UISETP.NE.AND UP0, UPT, UR10, 0x5, UPT ;  /* 0x000000050a00788c */ /* 0x000fc8000bf05270 */
[----:B------:R-:W-:Y:S02]  /*3910*/  USEL UR6, URZ, 0x1, UP0 ;  /* 0x000000013f067887 */ /* 0x000fe40008000000 */
[----:B------:R-:W-:-:S04]  /*3920*/  USEL UR10, UR10, URZ, UP0 ;  /* 0x0000003f0a0a7287 */ /* 0x000fc80008000000 */
[----:B------:R-:W-:Y:S01]  /*3930*/  LOP3.LUT R19, R19, UR6, RZ, 0x3c, !PT ;  /* 0x0000000613137c12 */ /* 0x000fe2000f8e3cff */
        /* <DEDUP_REMOVED lines=13> */
[----:B------:R-:W-:Y:S05]  /*3a10*/  @!P0 BRA `(.L_x_28) ;  /* 0x0000000000048947 */ /* 0x000fea0003800000 */
[----:B------:R-:W-:Y:S01]  /*3a20*/  BPT.TRAP 0x1 ;  /* 0x000000040000795c */ /* 0x000fe20000300000 */
.L_x_28:
[----:B-1----:R-:W-:Y:S01]  /*3a30*/  FMNMX R4, R24, R9, !PT ;  /* 0x0000000918047209 */ /* 0x002fe20007800000 */
[----:B------:R-:W-:-:S03]  /*3a40*/  ULEA UR6, UR10, UR36, 0x3 ;  /* 0x000000240a067291 */ /* 0x000fc6000f8e183f */
[----:B------:R-:W-:-:S04]  /*3a50*/  FMNMX R5, R25, R4, !PT ;  /* 0x0000000419057209 */ /* 0x000fc80007800000 */
        /* <DEDUP_REMOVED lines=13> */
[----:B------:R-:W-:-:S05]  /*3b30*/  FMNMX R5, R53, R4, !PT ;  /* 0x0000000435057209 */ /* 0x000fca0007800000 */
[----:B------:R-:W1:Y:S02]  /*3b40*/  SHFL.BFLY PT, R4, R5, 0x1, 0x1f ;  /* 0x0c201f0005047f89 */ /* 0x000e6400000e0000 */
[----:B-1----:R-:W-:Y:S02]  /*3b50*/  FMNMX R8, R5, R4, !PT ;  /* 0x0000000405087209 */ /* 0x002fe40007800000 */
[----:B------:R-:W-:-:S03]  /*3b60*/  FMNMX R4, R26, R11, !PT ;  /* 0x0000000b1a047209 */ /* 0x000fc60007800000 */
[----:B------:R-:W1:Y:S01]  /*3b70*/  SHFL.BFLY PT, R13, R8, 0x2, 0x1f ;  /* 0x0c401f00080d7f89 */ /* 0x000e6200000e0000 */
[----:B------:R-:W-:-:S04]  /*3b80*/  FMNMX R15, R27, R4, !PT ;  /* 0x000000041b0f7209 */ /* 0x000fc80007800000 */
[----:B------:R-:W-:-:S04]  /*3b90*/  FMNMX R4, R30, R15, !PT ;  /* 0x0000000f1e047209 */ /* 0x000fc80007800000 */
[----:B------:R-:W-:-:S04]  /*3ba0*/  FMNMX R15, R31, R4, !PT ;  /* 0x000000041f0f7209 */ /* 0x000fc80007800000 */
[----:B------:R-:W-:Y:S02]  /*3bb0*/  FMNMX R10, R34, R15, !PT ;  /* 0x0000000f220a7209 */ /* 0x000fe40007800000 */
[----:B-1----:R-:W-:Y:S02]  /*3bc0*/  FMNMX R4, R8, R13, !PT ;  /* 0x0000000d08047209 */ /* 0x002fe40007800000 */
[----:B------:R-:W-:Y:S02]  /*3bd0*/  FMNMX R13, R35, R10, !PT ;  /* 0x0000000a230d7209 */ /* 0x000fe40007800000 */
[----:B------:R-:W-:Y:S02]  /*3be0*/  FSETP.NEU.AND P2, PT, R4, -INF , PT ;  /* 0xff8000000400780b */ /* 0x000fe40003f4d000 */
[----:B------:R-:W-:Y:S02]  /*3bf0*/  FMNMX R12, R38, R13, !PT ;  /* 0x0000000d260c7209 */ /* 0x000fe40007800000 */
[----:B------:R-:W-:-:S02]  /*3c00*/  FSEL R10, R4, RZ, P2 ;  /* 0x000000ff040a7208 */ /* 0x000fc40001000000 */
[----:B------:R-:W-:-:S03]  /*3c10*/  FMNMX R5, R39, R12, !PT ;  /* 0x0000000c27057209 */ /* 0x000fc60007800000 */
[----:B------:R-:W-:Y:S01]  /*3c20*/  FMUL R8, R10, UR34 ;  /* 0x000000220a087c20 */ /* 0x000fe20008400000 */
[----:B------:R-:W-:Y:S01]  /*3c30*/  FMNMX R12, R42, R5, !PT ;  /* 0x000000052a0c7209 */ /* 0x000fe20007800000 */
[----:B------:R-:W-:Y:S02]  /*3c40*/  FADD R10, -R10, R9 ;  /* 0x000000090a0a7221 */ /* 0x000fe40000000100 */
[--C-:B------:R-:W-:Y:S01]  /*3c50*/  FFMA R24, R24, UR34, -R8.reuse ;  /* 0x0000002218187c23 */ /* 0x100fe20008000808 */
[--C-:B------:R-:W-:Y:S01]  /*3c60*/  FFMA R25, R25, UR34, -R8.reuse ;  /* 0x0000002219197c23 */ /* 0x100fe20008000808 */
[----:B------:R-:W-:Y:S01]  /*3c70*/  FMNMX R5, R43, R12, !PT ;  /* 0x0000000c2b057209 */ /* 0x000fe20007800000 */
[--C-:B------:R-:W-:Y:S01]  /*3c80*/  FFMA R29, R29, UR34, -R8.reuse ;  /* 0x000000221d1d7c23 */ /* 0x100fe20008000808 */
[--C-:B------:R-:W-:Y:S01]  /*3c90*/  FFMA R32, R32, UR34, -R8.reuse ;  /* 0x0000002220207c23 */ /* 0x100fe20008000808 */
[----:B------:R-:W-:Y:S01]  /*3ca0*/  FSETP.GEU.AND P5, PT, R24, -126, PT ;  /* 0xc2fc00001800780b */ /* 0x000fe20003fae000 */
        /* <DEDUP_REMOVED lines=12> */
[----:B------:R-:W-:Y:S01]  /*3d70*/  @!P5 FMUL R24, R24, 0.5 ;  /* 0x3f0000001818d820 */ /* 0x000fe20000400000 */
[----:B------:R-:W-:Y:S01]  /*3d80*/  FSETP.GEU.AND P2, PT, R28, -126, PT ;  /* 0xc2fc00001c00780b */ /* 0x000fe20003f4e000 */
[----:B------:R-:W-:Y:S01]  /*3d90*/  @!P3 FMUL R25, R25, 0.5 ;  /* 0x3f0000001919b820 */ /* 0x000fe20000400000 */
[----:B------:R-:W-:Y:S01]  /*3da0*/  FMNMX R5, R51, R12, !PT ;  /* 0x0000000c33057209 */ /* 0x000fe20007800000 */
[--C-:B------:R-:W-:Y:S01]  /*3db0*/  FFMA R44, R44, UR34, -R8.reuse ;  /* 0x000000222c2c7c23 */ /* 0x100fe20008000808 */
[--C-:B------:R-:W-:Y:S01]  /*3dc0*/  FFMA R45, R45, UR34, -R8.reuse ;  /* 0x000000222d2d7c23 */ /* 0x100fe20008000808 */
[----:B------:R-:W1:Y:S01]  /*3dd0*/  MUFU.EX2 R24, R24 ;  /* 0x0000001800187308 */ /* 0x000e620000000800 */
[----:B------:R-:W-:Y:S01]  /*3de0*/  FMNMX R12, R54, R5, !PT ;  /* 0x00000005360c7209 */ /* 0x000fe20007800000 */
[----:B------:R-:W-:Y:S01]  /*3df0*/  @!P4 FMUL R29, R29, 0.5 ;  /* 0x3f0000001d1dc820 */ /* 0x000fe20000400000 */
[--C-:B------:R-:W-:Y:S01]  /*3e00*/  FFMA R49, R49, UR34, -R8.reuse ;  /* 0x0000002231317c23 */ /* 0x100fe20008000808 */
[----:B------:R-:W-:Y:S01]  /*3e10*/  @!P6 FMUL R32, R32, 0.5 ;  /* 0x3f0000002020e820 */ /* 0x000fe20000400000 */
[----:B------:R-:W-:Y:S01]  /*3e20*/  FMNMX R12, R55, R12, !PT ;  /* 0x0000000c370c7209 */ /* 0x000fe20007800000 */
[--C-:B------:R-:W-:Y:S01]  /*3e30*/  FFMA R48, R48, UR34, -R8.reuse ;  /* 0x0000002230307c23 */ /* 0x100fe20008000808 */
[--C-:B------:R-:W-:Y:S01]  /*3e40*/  FFMA R52, R52, UR34, -R8.reuse ;  /* 0x0000002234347c23 */ /* 0x100fe20008000808 */
[----:B------:R-:W2:Y:S01]  /*3e50*/  MUFU.EX2 R25, R25 ;  /* 0x0000001900197308 */ /* 0x000ea20000000800 */
[----:B------:R-:W-:Y:S01]  /*3e60*/  @!P2 FMUL R28, R28, 0.5 ;  /* 0x3f0000001c1ca820 */ /* 0x000fe20000400000 */
[----:B------:R-:W3:Y:S01]  /*3e70*/  SHFL.BFLY PT, R5, R12, 0x1, 0x1f ;  /* 0x0c201f000c057f89 */ /* 0x000ee200000e0000 */
[----:B------:R-:W-:Y:S01]  /*3e80*/  FFMA R53, R53, UR34, -R8 ;  /* 0x0000002235357c23 */ /* 0x000fe20008000808 */
[----:B------:R-:W-:-:S04]  /*3e90*/  FMUL R10, R10, UR34 ;  /* 0x000000220a0a7c20 */ /* 0x000fc80008400000 */
[----:B------:R-:W4:Y:S01]  /*3ea0*/  MUFU.EX2 R29, R29 ;  /* 0x0000001d001d7308 */ /* 0x000f220000000800 */
[----:B-1----:R-:W-:Y:S01]  /*3eb0*/  @!P5 FMUL R24, R24, R24 ;  /* 0x000000181818d220 */ /* 0x002fe20000400000 */
[----:B------:R-:W-:-:S06]  /*3ec0*/  FSETP.GEU.AND P5, PT, R33, -126, PT ;  /* 0xc2fc00002100780b */ /* 0x000fcc0003fae000 */
[----:B------:R-:W1:Y:S01]  /*3ed0*/  MUFU.EX2 R32, R32 ;  /* 0x0000002000207308 */ /* 0x000e620000000800 */
[----:B--2---:R-:W-:Y:S01]  /*3ee0*/  @!P3 FMUL R25, R25, R25 ;  /* 0x000000191919b220 */ /* 0x004fe20000400000 */
[----:B------:R-:W-:-:S05]  /*3ef0*/  FSETP.GEU.AND P3, PT, R36, -126, PT ;  /* 0xc2fc00002400780b */ /* 0x000fca0003f6e000 */
[----:B------:R-:W-:Y:S01]  /*3f00*/  @!P5 FMUL R33, R33, 0.5 ;  /* 0x3f0000002121d820 */ /* 0x000fe20000400000 */
[----:B------:R-:W2:Y:S01]  /*3f10*/  MUFU.EX2 R28, R28 ;  /* 0x0000001c001c7308 */ /* 0x000ea20000000800 */
[----:B----4-:R-:W-:Y:S01]  /*3f20*/  @!P4 FMUL R29, R29, R29 ;  /* 0x0000001d1d1dc220 */ /* 0x010fe20000400000 */
[----:B------:R-:W-:Y:S02]  /*3f30*/  FSETP.GEU.AND P4, PT, R40, -126, PT ;  /* 0xc2fc00002800780b */ /* 0x000fe40003f8e000 */
[----:B---3--:R-:W-:-:S03]  /*3f40*/  FMNMX R5, R12, R5, !PT ;  /* 0x000000050c057209 */ /* 0x008fc60007800000 */
[----:B------:R-:W-:Y:S01]  /*3f50*/  @!P3 FMUL R36, R36, 0.5 ;  /* 0x3f0000002424b820 */ /* 0x000fe20000400000 */
[----:B------:R-:W3:Y:S01]  /*3f60*/  MUFU.EX2 R33, R33 ;  /* 0x0000002100217308 */ /* 0x000ee20000000800 */
[----:B-1----:R-:W-:Y:S01]  /*3f70*/  @!P6 FMUL R32, R32, R32 ;  /* 0x000000202020e220 */ /* 0x002fe20000400000 */
[----:B------:R-:W-:Y:S01]  /*3f80*/  FSETP.GEU.AND P6, PT, R41, -126, PT ;  /* 0xc2fc00002900780b */ /* 0x000fe20003fce000 */
[----:B------:R-:W1:Y:S04]  /*3f90*/  SHFL.BFLY PT, R14, R5, 0x2, 0x1f ;  /* 0x0c401f00050e7f89 */ /* 0x000e6800000e0000 */
[----:B------:R-:W-:Y:S01]  /*3fa0*/  @!P4 FMUL R40, R40, 0.5 ;  /* 0x3f0000002828c820 */ /* 0x000fe20000400000 */
[----:B------:R-:W4:Y:S01]  /*3fb0*/  MUFU.EX2 R36, R36 ;  /* 0x0000002400247308 */ /* 0x000f220000000800 */
[----:B--2---:R-:W-:Y:S01]  /*3fc0*/  @!P2 FMUL R28, R28, R28 ;  /* 0x0000001c1c1ca220 */ /* 0x004fe20000400000 */
[----:B------:R-:W-:-:S05]  /*3fd0*/  FSETP.GEU.AND P2, PT, R37, -126, PT ;  /* 0xc2fc00002500780b */ /* 0x000fca0003f4e000 */
[----:B------:R-:W-:Y:S01]  /*3fe0*/  @!P6 FMUL R41, R41, 0.5 ;  /* 0x3f0000002929e820 */ /* 0x000fe20000400000 */
[----:B------:R-:W2:Y:S01]  /*3ff0*/  MUFU.EX2 R13, R40 ;  /* 0x00000028000d7308 */ /* 0x000ea20000000800 */
[----:B---3--:R-:W-:Y:S01]  /*4000*/  @!P5 FMUL R33, R33, R33 ;  /* 0x000000212121d220 */ /* 0x008fe20000400000 */
[----:B------:R-:W-:-:S05]  /*4010*/  FSETP.GEU.AND P5, PT, R44, -126, PT ;  /* 0xc2fc00002c00780b */ /* 0x000fca0003fae000 */
[----:B------:R-:W-:Y:S01]  /*4020*/  @!P2 FMUL R37, R37, 0.5 ;  /* 0x3f0000002525a820 */ /* 0x000fe20000400000 */
[----:B------:R-:W3:Y:S01]  /*4030*/  MUFU.EX2 R12, R41 ;  /* 0x00000029000c7308 */ /* 0x000ee20000000800 */
[----:B----4-:R-:W-:Y:S01]  /*4040*/  @!P3 FMUL R36, R36, R36 ;  /* 0x000000242424b220 */ /* 0x010fe20000400000 */
[----:B------:R-:W-:Y:S02]  /*4050*/  FSETP.GEU.AND P3, PT, R45, -126, PT ;  /* 0xc2fc00002d00780b */ /* 0x000fe40003f6e000 */
[----:B-1----:R-:W-:-:S03]  /*4060*/  FMNMX R5, R5, R14, !PT ;  /* 0x0000000e05057209 */ /* 0x002fc60007800000 */
[----:B------:R-:W-:Y:S01]  /*4070*/  @!P5 FMUL R44, R44, 0.5 ;  /* 0x3f0000002c2cd820 */ /* 0x000fe20000400000 */
[----:B------:R-:W1:Y:S01]  /*4080*/  MUFU.EX2 R37, R37 ;  /* 0x0000002500257308 */ /* 0x000e620000000800 */
[----:B--2---:R-:W-:Y:S01]  /*4090*/  @!P4 FMUL R13, R13, R13 ;  /* 0x0000000d0d0dc220 */ /* 0x004fe20000400000 */
[----:B------:R-:W-:-:S05]  /*40a0*/  FSETP.GEU.AND P4, PT, R49, -126, PT ;  /* 0xc2fc00003100780b */ /* 0x000fca0003f8e000 */
[----:B------:R-:W-:Y:S01]  /*40b0*/  @!P3 FMUL R45, R45, 0.5 ;  /* 0x3f0000002d2db820 */ /* 0x000fe20000400000 */
[----:B------:R-:W2:Y:S01]  /*40c0*/  MUFU.EX2 R15, R44 ;  /* 0x0000002c000f7308 */ /* 0x000ea20000000800 */
[----:B---3--:R-:W-:Y:S01]  /*40d0*/  @!P6 FMUL R12, R12, R12 ;  /* 0x0000000c0c0ce220 */ /* 0x008fe20000400000 */
[----:B------:R-:W-:-:S03]  /*40e0*/  FSETP.NEU.AND P6, PT, R5, -INF , PT ;  /* 0xff8000000500780b */ /* 0x000fc60003fcd000 */
[----:B------:R-:W-:Y:S01]  /*40f0*/  FADD R9, R25, R12 ;  /* 0x0000000c19097221 */ /* 0x000fe20000000000 */
[----:B------:R-:W-:Y:S01]  /*4100*/  FSEL R40, R5, RZ, P6 ;  /* 0x000000ff05287208 */ /* 0x000fe20003000000 */
[----:B------:R-:W-:Y:S01]  /*4110*/  @!P4 FMUL R49, R49, 0.5 ;  /* 0x3f0000003131c820 */ /* 0x000fe20000400000 */
[----:B------:R-:W3:Y:S01]  /*4120*/  MUFU.EX2 R14, R45 ;  /* 0x0000002d000e7308 */ /* 0x000ee20000000800 */
[----:B-1----:R-:W-:Y:S01]  /*4130*/  @!P2 FMUL R37, R37, R37 ;  /* 0x000000252525a220 */ /* 0x002fe20000400000 */
[----:B------:R-:W-:Y:S01]  /*4140*/  FSETP.GEU.AND P2, PT, R48, -126, PT ;  /* 0xc2fc00003000780b */ /* 0x000fe20003f4e000 */
[----:B------:R-:W-:Y:S01]  /*4150*/  FMUL R41, R40, UR34 ;  /* 0x0000002228297c20 */ /* 0x000fe20008400000 */
[----:B------:R-:W-:Y:S01]  /*4160*/  FSETP.GEU.AND P6, PT, R52, -126, PT ;  /* 0xc2fc00003400780b */ /* 0x000fe20003fce000 */
[----:B------:R-:W-:Y:S01]  /*4170*/  FADD R40, -R40, R11 ;  /* 0x0000000b28287221 */ /* 0x000fe20000000100 */
[----:B------:R-:W-:Y:S01]  /*4180*/  FADD R11, R24, R13 ;  /* 0x0000000d180b7221 */ /* 0x000fe20000000000 */
[--C-:B------:R-:W-:Y:S01]  /*4190*/  FFMA R26, R26, UR34, -R41.reuse ;  /* 0x000000221a1a7c23 */ /* 0x100fe20008000829 */
[----:B------:R-:W1:Y:S01]  /*41a0*/  MUFU.EX2 R8, R49 ;  /* 0x0000003100087308 */ /* 0x000e620000000800 */
[----:B--2---:R-:W-:Y:S01]  /*41b0*/  @!P5 FMUL R15, R15, R15 ;  /* 0x0000000f0f0fd220 */ /* 0x004fe20000400000 */
[----:B------:R-:W-:Y:S01]  /*41c0*/  FSETP.GEU.AND P5, PT, R53, -126, PT ;  /* 0xc2fc00003500780b */ /* 0x000fe20003fae000 */
[--C-:B------:R-:W-:Y:S01]  /*41d0*/  FFMA R30, R30, UR34, -R41.reuse ;  /* 0x000000221e1e7c23 */ /* 0x100fe20008000829 */
[--C-:B------:R-:W-:Y:S01]  /*41e0*/  FFMA R27, R27, UR34, -R41.reuse ;  /* 0x000000221b1b7c23 */ /* 0x100fe20008000829 */
[--C-:B------:R-:W-:Y:S01]  /*41f0*/  FFMA R31, R31, UR34, -R41.reuse ;  /* 0x000000221f1f7c23 */ /* 0x100fe20008000829 */
[--C-:B------:R-:W-:Y:S01]  /*4200*/  FFMA R34, R34, UR34, -R41.reuse ;  /* 0x0000002222227c23 */ /* 0x100fe20008000829 */
[----:B------:R-:W-:Y:S01]  /*4210*/  @!P2 FMUL R48, R48, 0.5 ;  /* 0x3f0000003030a820 */ /* 0x000fe20000400000 */
[--C-:B------:R-:W-:Y:S01]  /*4220*/  FFMA R35, R35, UR34, -R41.reuse ;  /* 0x0000002223237c23 */ /* 0x100fe20008000829 */
[----:B---3--:R-:W-:Y:S01]  /*4230*/  @!P3 FMUL R14, R14, R14 ;  /* 0x0000000e0e0eb220 */ /* 0x008fe20000400000 */
[----:B------:R-:W-:Y:S01]  /*4240*/  FSETP.GEU.AND P3, PT, R26, -126, PT ;  /* 0xc2fc00001a00780b */ /* 0x000fe20003f6e000 */
[----:B------:R-:W2:Y:S01]  /*4250*/  MUFU.EX2 R21, R48 ;  /* 0x0000003000157308 */ /* 0x000ea20000000800 */
[----:B------:R-:W-:Y:S01]  /*4260*/  @!P6 FMUL R52, R52, 0.5 ;  /* 0x3f0000003434e820 */ /* 0x000fe20000400000 */
[--C-:B------:R-:W-:Y:S01]  /*4270*/  FFMA R54, R54, UR34, -R41.reuse ;  /* 0x0000002236367c23 */ /* 0x100fe20008000829 */
[----:B------:R-:W-:Y:S01]  /*4280*/  FFMA R55, R55, UR34, -R41 ;  /* 0x0000002237377c23 */ /* 0x000fe20008000829 */
[----:B------:R-:W-:Y:S01]  /*4290*/  @!P5 FMUL R53, R53, 0.5 ;  /* 0x3f0000003535d820 */ /* 0x000fe20000400000 */
[----:B------:R-:W-:Y:S01]  /*42a0*/  FMUL R112, R40, UR34 ;  /* 0x0000002228707c20 */ /* 0x000fe20008400000 */
[----:B-1----:R-:W-:Y:S01]  /*42b0*/  @!P4 FMUL R8, R8, R8 ;  /* 0x000000080808c220 */ /* 0x002fe20000400000 */
[----:B------:R-:W-:Y:S01]  /*42c0*/  FSETP.GEU.AND P4, PT, R30, -126, PT ;  /* 0xc2fc00001e00780b */ /* 0x000fe20003f8e000 */
[----:B------:R-:W1:Y:S01]  /*42d0*/  MUFU.EX2 R23, R52 ;  /* 0x0000003400177308 */ /* 0x000e620000000800 */
[----:B------:R-:W-:-:S03]  /*42e0*/  F2FP.F16.F32.PACK_AB R24, R25, R24 ;  /* 0x000000181918723e */ /* 0x000fc600000000ff */
[----:B------:R-:W-:-:S04]  /*42f0*/  @!P3 FMUL R26, R26, 0.5 ;  /* 0x3f0000001a1ab820 */ /* 0x000fc80000400000 */
[----:B------:R-:W3:Y:S01]  /*4300*/  MUFU.EX2 R20, R53 ;  /* 0x0000003500147308 */ /* 0x000ee20000000800 */
[----:B--2---:R-:W-:Y:S01]  /*4310*/  @!P2 FMUL R21, R21, R21 ;  /* 0x000000151515a220 */ /* 0x004fe20000400000 */
[----:B------:R-:W-:Y:S02]  /*4320*/  FSETP.GEU.AND P2, PT, R27, -126, PT ;  /* 0xc2fc00001b00780b */ /* 0x000fe40003f4e000 */
[----:B------:R-:W-:-:S04]  /*4330*/  @!P4 FMUL R30, R30, 0.5 ;  /* 0x3f0000001e1ec820 */ /* 0x000fc80000400000 */
[----:B------:R2:W4:Y:S01]  /*4340*/  MUFU.EX2 R44, R26 ;  /* 0x0000001a002c7308 */ /* 0x0005220000000800 */
[----:B-1----:R-:W-:Y:S01]  /*4350*/  @!P6 FMUL R23, R23, R23 ;  /* 0x000000171717e220 */ /* 0x002fe20000400000 */
[----:B------:R-:W-:-:S05]  /*4360*/  FSETP.GEU.AND P6, PT, R31, -126, PT ;  /* 0xc2fc00001f00780b */ /* 0x000fca0003fce000 */
[----:B------:R-:W-:Y:S01]  /*4370*/  @!P2 FMUL R27, R27, 0.5 ;  /* 0x3f0000001b1ba820 */ /* 0x000fe20000400000 */
[----:B------:R1:W5:Y:S01]  /*4380*/  MUFU.EX2 R48, R30 ;  /* 0x0000001e00307308 */ /* 0x0003620000000800 */
[----:B---3--:R-:W-:Y:S01]  /*4390*/  @!P5 FMUL R20, R20, R20 ;  /* 0x000000141414d220 */ /* 0x008fe20000400000 */
[----:B------:R-:W-:Y:S01]  /*43a0*/  FSETP.GEU.AND P5, PT, R34, -126, PT ;  /* 0xc2fc00002200780b */ /* 0x000fe20003fae000 */
[----:B--2---:R-:W-:-:S04]  /*43b0*/  FFMA R26, R38, UR34, -R41 ;  /* 0x00000022261a7c23 */ /* 0x004fc80008000829 */
[----:B------:R-:W-:Y:S01]  /*43c0*/  @!P6 FMUL R31, R31, 0.5 ;  /* 0x3f0000001f1fe820 */ /* 0x000fe20000400000 */
[----:B------:R2:W3:Y:S01]  /*43d0*/  MUFU.EX2 R45, R27 ;  /* 0x0000001b002d7308 */ /* 0x0004e20000000800 */
[----:B----4-:R-:W-:Y:S01]  /*43e0*/  @!P3 FMUL R44, R44, R44 ;  /* 0x0000002c2c2cb220 */ /* 0x010fe20000400000 */
[----:B------:R-:W-:Y:S01]  /*43f0*/  FSETP.GEU.AND P3, PT, R35, -126, PT ;  /* 0xc2fc00002300780b */ /* 0x000fe20003f6e000 */
[----:B-1----:R-:W-:-:S04]  /*4400*/  FFMA R30, R42, UR34, -R41 ;  /* 0x000000222a1e7c23 */ /* 0x002fc80008000829 */
[----:B------:R-:W-:Y:S01]  /*4410*/  @!P5 FMUL R34, R34, 0.5 ;  /* 0x3f0000002222d820 */ /* 0x000fe20000400000 */
[----:B------:R1:W4:Y:S01]  /*4420*/  MUFU.EX2 R49, R31 ;  /* 0x0000001f00317308 */ /* 0x0003220000000800 */
[----:B--2---:R-:W-:Y:S01]  /*4430*/  FFMA R27, R39, UR34, -R41 ;  /* 0x00000022271b7c23 */ /* 0x004fe20008000829 */
[----:B-----5:R-:W-:-:S04]  /*4440*/  @!P4 FMUL R48, R48, R48 ;  /* 0x000000303030c220 */ /* 0x020fc80000400000 */
[----:B------:R-:W-:Y:S01]  /*4450*/  FSETP.GEU.AND P4, PT, R27, -126, PT ;  /* 0xc2fc00001b00780b */ /* 0x000fe20003f8e000 */
[----:B------:R-:W-:Y:S01]  /*4460*/  @!P3 FMUL R35, R35, 0.5 ;  /* 0x3f0000002323b820 */ /* 0x000fe20000400000 */
[----:B------:R2:W5:Y:S01]  /*4470*/  MUFU.EX2 R38, R34 ;  /* 0x0000002200267308 */ /* 0x0005620000000800 */
[----:B---3--:R-:W-:Y:S01]  /*4480*/  @!P2 FMUL R45, R45, R45 ;  /* 0x0000002d2d2da220 */ /* 0x008fe20000400000 */
[----:B------:R-:W-:Y:S01]  /*4490*/  FSETP.GEU.AND P2, PT, R26, -126, PT ;  /* 0xc2fc00001a00780b */ /* 0x000fe20003f4e000 */
[----:B-1----:R-:W-:-:S03]  /*44a0*/  FFMA R31, R43, UR34, -R41 ;  /* 0x000000222b1f7c23 */ /* 0x002fc60008000829 */
[----:B------:R-:W-:Y:S02]  /*44b0*/  F2FP.F16.F32.PACK_AB R25, R45, R44 ;  /* 0x0000002c2d19723e */ /* 0x000fe400000000ff */
[----:B------:R-:W1:Y:S01]  /*44c0*/  MUFU.EX2 R39, R35 ;  /* 0x0000002300277308 */ /* 0x000e620000000800 */
[----:B--2---:R-:W-:Y:S01]  /*44d0*/  FFMA R34, R46, UR34, -R41 ;  /* 0x000000222e227c23 */ /* 0x004fe20008000829 */
[----:B----4-:R-:W-:Y:S01]  /*44e0*/  @!P6 FMUL R49, R49, R49 ;  /* 0x000000313131e220 */ /* 0x010fe20000400000 */
[----:B------:R-:W-:Y:S01]  /*44f0*/  @!P4 FMUL R27, R27, 0.5 ;  /* 0x3f0000001b1bc820 */ /* 0x000fe20000400000 */
[----:B------:R-:W-:-:S03]  /*4500*/  FSETP.GEU.AND P6, PT, R30, -126, PT ;  /* 0xc2fc00001e00780b */ /* 0x000fc60003fce000 */
[----:B------:R-:W-:Y:S01]  /*4510*/  @!P2 FMUL R26, R26, 0.5 ;  /* 0x3f0000001a1aa820 */ /* 0x000fe20000400000 */
[----:B------:R2:W3:Y:S01]  /*4520*/  MUFU.EX2 R43, R27 ;  /* 0x0000001b002b7308 */ /* 0x0004e20000000800 */
[----:B-----5:R-:W-:Y:S01]  /*4530*/  @!P5 FMUL R38, R38, R38 ;  /* 0x000000262626d220 */ /* 0x020fe20000400000 */
[----:B------:R-:W-:-:S06]  /*4540*/  FSETP.GEU.AND P5, PT, R31, -126, PT ;  /* 0xc2fc00001f00780b */ /* 0x000fcc0003fae000 */
[----:B------:R4:W5:Y:S01]  /*4550*/  MUFU.EX2 R42, R26 ;  /* 0x0000001a002a7308 */ /* 0x0009620000000800 */
[----:B-1----:R-:W-:Y:S01]  /*4560*/  @!P3 FMUL R39, R39, R39 ;  /* 0x000000272727b220 */ /* 0x002fe20000400000 */
[----:B------:R-:W-:Y:S01]  /*4570*/  FSETP.GEU.AND P3, PT, R34, -126, PT ;  /* 0xc2fc00002200780b */ /* 0x000fe20003f6e000 */
[----:B--2---:R-:W-:Y:S01]  /*4580*/  FFMA R27, R50, UR34, -R41 ;  /* 0x00000022321b7c23 */ /* 0x004fe20008000829 */
[----:B------:R-:W-:-:S03]  /*4590*/  @!P6 FMUL R30, R30, 0.5 ;  /* 0x3f0000001e1ee820 */ /* 0x000fc60000400000 */
[----:B------:R-:W-:Y:S01]  /*45a0*/  @!P5 FMUL R31, R31, 0.5 ;  /* 0x3f0000001f1fd820 */ /* 0x000fe20000400000 */
[----:B------:R1:W2:Y:S01]  /*45b0*/  MUFU.EX2 R53, R30 ;  /* 0x0000001e00357308 */ /* 0x0002a20000000800 */
[----:B----4-:R-:W-:Y:S01]  /*45c0*/  FFMA R26, R47, UR34, -R41 ;  /* 0x000000222f1a7c23 */ /* 0x010fe20008000829 */
[----:B---3--:R-:W-:Y:S01]  /*45d0*/  @!P4 FMUL R43, R43, R43 ;  /* 0x0000002b2b2bc220 */ /* 0x008fe20000400000 */
[----:B------:R-:W-:-:S04]  /*45e0*/  FSETP.GEU.AND P4, PT, R27, -126, PT ;  /* 0xc2fc00001b00780b */ /* 0x000fc80003f8e000 */
[----:B------:R-:W-:Y:S01]  /*45f0*/  @!P3 FMUL R34, R34, 0.5 ;  /* 0x3f0000002222b820 */ /* 0x000fe20000400000 */
[----:B------:R3:W4:Y:S01]  /*4600*/  MUFU.EX2 R46, R31 ;  /* 0x0000001f002e7308 */ /* 0x0007220000000800 */
[----:B-----5:R-:W-:Y:S01]  /*4610*/  @!P2 FMUL R42, R42, R42 ;  /* 0x0000002a2a2aa220 */ /* 0x020fe20000400000 */
[----:B------:R-:W-:Y:S01]  /*4620*/  FSETP.GEU.AND P2, PT, R26, -126, PT ;  /* 0xc2fc00001a00780b */ /* 0x000fe20003f4e000 */
[----:B-1----:R-:W-:-:S05]  /*4630*/  FFMA R30, R51, UR34, -R41 ;  /* 0x00000022331e7c23 */ /* 0x002fca0008000829 */
[----:B------:R1:W5:Y:S01]  /*4640*/  MUFU.EX2 R47, R34 ;  /* 0x00000022002f7308 */ /* 0x0003620000000800 */
[----:B------:R-:W-:Y:S01]  /*4650*/  @!P4 FMUL R27, R27, 0.5 ;  /* 0x3f0000001b1bc820 */ /* 0x000fe20000400000 */
[----:B--2---:R-:W-:Y:S01]  /*4660*/  @!P6 FMUL R53, R53, R53 ;  /* 0x000000353535e220 */ /* 0x004fe20000400000 */
[----:B------:R-:W-:Y:S01]  /*4670*/  FSETP.GEU.AND P6, PT, R30, -126, PT ;  /* 0xc2fc00001e00780b */ /* 0x000fe20003fce000 */
[----:B---3--:R-:W-:-:S03]  /*4680*/  FADD R31, R36, R23 ;  /* 0x00000017241f7221 */ /* 0x008fc60000000000 */
[----:B------:R-:W-:Y:S01]  /*4690*/  @!P2 FMUL R26, R26, 0.5 ;  /* 0x3f0000001a1aa820 */ /* 0x000fe20000400000 */
[----:B------:R2:W3:Y:S01]  /*46a0*/  MUFU.EX2 R51, R27 ;  /* 0x0000001b00337308 */ /* 0x0004e20000000800 */
[----:B----4-:R-:W-:Y:S01]  /*46b0*/  @!P5 FMUL R46, R46, R46 ;  /* 0x0000002e2e2ed220 */ /* 0x010fe20000400000 */
[----:B------:R-:W-:Y:S01]  /*46c0*/  FSETP.GEU.AND P5, PT, R54, -126, PT ;  /* 0xc2fc00003600780b */ /* 0x000fe20003fae000 */
[----:B-1----:R-:W-:-:S05]  /*46d0*/  FADD R34, R37, R20 ;  /* 0x0000001425227221 */ /* 0x002fca0000000000 */
[----:B------:R1:W4:Y:S01]  /*46e0*/  MUFU.EX2 R50, R26 ;  /* 0x0000001a00327308 */ /* 0x0003220000000800 */
[----:B-----5:R-:W-:Y:S01]  /*46f0*/  @!P3 FMUL R47, R47, R47 ;  /* 0x0000002f2f2fb220 */ /* 0x020fe20000400000 */
[----:B------:R-:W-:Y:S01]  /*4700*/  FSETP.GEU.AND P3, PT, R55, -126, PT ;  /* 0xc2fc00003700780b */ /* 0x000fe20003f6e000 */
[----:B------:R-:W-:Y:S01]  /*4710*/  @!P6 FMUL R30, R30, 0.5 ;  /* 0x3f0000001e1ee820 */ /* 0x000fe20000400000 */
[----:B--2---:R-:W-:-:S03]  /*4720*/  FADD R27, R29, R14 ;  /* 0x0000000e1d1b7221 */ /* 0x004fc60000000000 */
[----:B------:R-:W-:Y:S01]  /*4730*/  @!P5 FMUL R54, R54, 0.5 ;  /* 0x3f0000003636d820 */ /* 0x000fe20000400000 */
[----:B------:R2:W5:Y:S01]  /*4740*/  MUFU.EX2 R52, R30 ;  /* 0x0000001e00347308 */ /* 0x0005620000000800 */
[----:B---3--:R-:W-:Y:S01]  /*4750*/  @!P4 FMUL R51, R51, R51 ;  /* 0x000000333333c220 */ /* 0x008fe20000400000 */
[----:B------:R-:W-:Y:S01]  /*4760*/  FSETP.GEU.AND P4, PT, R112, -126, PT ;  /* 0xc2fc00007000780b */ /* 0x000fe20003f8e000 */
[----:B-1----:R-:W-:Y:S01]  /*4770*/  FADD R26, R33, R8 ;  /* 0x00000008211a7221 */ /* 0x002fe20000000000 */
[----:B------:R-:W-:-:S03]  /*4780*/  FADD R34, R27, R34 ;  /* 0x000000221b227221 */ /* 0x000fc60000000000 */
[----:B------:R-:W-:Y:S01]  /*4790*/  @!P3 FMUL R55, R55, 0.5 ;  /* 0x3f0000003737b820 */ /* 0x000fe20000400000 */
[----:B------:R1:W3:Y:S01]  /*47a0*/  MUFU.EX2 R41, R54 ;  /* 0x0000003600297308 */ /* 0x0002e20000000800 */
[----:B----4-:R-:W-:Y:S01]  /*47b0*/  @!P2 FMUL R50, R50, R50 ;  /* 0x000000323232a220 */ /* 0x010fe20000400000 */
[----:B------:R-:W-:Y:S01]  /*47c0*/  FSETP.GEU.AND P2, PT, R10, -126, PT ;  /* 0xc2fc00000a00780b */ /* 0x000fe20003f4e000 */
[----:B------:R-:W-:Y:S01]  /*47d0*/  FADD R35, R9, R26 ;  /* 0x0000001a09237221 */ /* 0x000fe20000000000 */
[----:B--2---:R-:W-:Y:S01]  /*47e0*/  FADD R30, R32, R21 ;  /* 0x00000015201e7221 */ /* 0x004fe20000000000 */
[----:B------:R-:W-:Y:S02]  /*47f0*/  FADD R26, R28, R15 ;  /* 0x0000000f1c1a7221 */ /* 0x000fe40000000000 */
[----:B------:R-:W-:Y:S01]  /*4800*/  @!P4 FMUL R112, R112, 0.5 ;  /* 0x3f0000007070c820 */ /* 0x000fe20000400000 */
[----:B------:R2:W4:Y:S01]  /*4810*/  MUFU.EX2 R40, R55 ;  /* 0x0000003700287308 */ /* 0x0005220000000800 */
[----:B-----5:R-:W-:Y:S01]  /*4820*/  @!P6 FMUL R52, R52, R52 ;  /* 0x000000343434e220 */ /* 0x020fe20000400000 */
[----:B------:R-:W-:Y:S01]  /*4830*/  FADD R11, R11, R30 ;  /* 0x0000001e0b0b7221 */ /* 0x000fe20000000000 */
[----:B------:R-:W-:Y:S01]  /*4840*/  FADD R26, R26, R31 ;  /* 0x0000001f1a1a7221 */ /* 0x000fe20000000000 */
[----:B------:R-:W-:Y:S01]  /*4850*/  FADD R30, R45, R46 ;  /* 0x0000002e2d1e7221 */ /* 0x000fe20000000000 */
[----:B------:R-:W-:Y:S01]  /*4860*/  FADD R113, R39, R52 ;  /* 0x0000003427717221 */ /* 0x000fe20000000000 */
[----:B-1----:R-:W-:Y:S01]  /*4870*/  FADD R54, R49, R50 ;  /* 0x0000003231367221 */ /* 0x002fe20000000000 */
[----:B------:R-:W-:Y:S01]  /*4880*/  @!P2 FMUL R10, R10, 0.5 ;  /* 0x3f0000000a0aa820 */ /* 0x000fe20000400000 */
[----:B------:R1:W5:Y:S01]  /*4890*/  MUFU.EX2 R27, R112 ;  /* 0x00000070001b7308 */ /* 0x0003620000000800 */
[----:B---3--:R-:W-:Y:S01]  /*48a0*/  @!P5 FMUL R41, R41, R41 ;  /* 0x000000292929d220 */ /* 0x008fe20000400000 */
[----:B--2---:R-:W-:Y:S01]  /*48b0*/  FADD R55, R38, R51 ;  /* 0x0000003326377221 */ /* 0x004fe20000000000 */
[----:B------:R-:W-:Y:S01]  /*48c0*/  FADD R31, R48, R47 ;  /* 0x0000002f301f7221 */ /* 0x000fe20000000000 */
[----:B------:R-:W-:Y:S01]  /*48d0*/  FADD R30, R30, R113 ;  /* 0x000000711e1e7221 */ /* 0x000fe20000000000 */
[----:B------:R-:W-:Y:S01]  /*48e0*/  FADD R34, R35, R34 ;  /* 0x0000002223227221 */ /* 0x000fe20000000000 */
[----:B------:R-:W-:Y:S01]  /*48f0*/  FADD R11, R11, R26 ;  /* 0x0000001a0b0b7221 */ /* 0x000fe20000000000 */
[----:B------:R-:W-:Y:S01]  /*4900*/  F2FP.F16.F32.PACK_AB R26, R29, R28 ;  /* 0x0000001c1d1a723e */ /* 0x000fe200000000ff */
[----:B------:R2:W3:Y:S01]  /*4910*/  MUFU.EX2 R9, R10 ;  /* 0x0000000a00097308 */ /* 0x0004e20000000800 */
[----:B----4-:R-:W-:Y:S01]  /*4920*/  @!P3 FMUL R40, R40, R40 ;  /* 0x000000282828b220 */ /* 0x010fe20000400000 */
[----:B-1----:R-:W-:Y:S01]  /*4930*/  FADD R112, R42, R41 ;  /* 0x000000292a707221 */ /* 0x002fe20000000000 */
[----:B------:R-:W-:Y:S01]  /*4940*/  FADD R34, R11, R34 ;  /* 0x000000220b227221 */ /* 0x000fe20000000000 */
[----:B------:R-:W-:Y:S01]  /*4950*/  F2FP.F16.F32.PACK_AB R28, R33, R32 ;  /* 0x00000020211c723e */ /* 0x000fe200000000ff */
[----:B------:R-:W-:Y:S01]  /*4960*/  FADD R115, R43, R40 ;  /* 0x000000282b737221 */ /* 0x000fe20000000000 */
[----:B------:R-:W-:Y:S01]  /*4970*/  FADD R31, R31, R112 ;  /* 0x000000701f1f7221 */ /* 0x000fe20000000000 */
[----:B------:R-:W-:Y:S01]  /*4980*/  F2FP.F16.F32.PACK_AB R45, R46, R53 ;  /* 0x000000352e2d723e */ /* 0x000fe200000000ff */
[----:B--2---:R-:W-:Y:S01]  /*4990*/  FADD R10, R44, R53 ;  /* 0x000000352c0a7221 */ /* 0x004fe20000000000 */
[----:B------:R-:W-:Y:S01]  /*49a0*/  FADD R115, R54, R115 ;  /* 0x0000007336737221 */ /* 0x000fe20000000000 */
[----:B-----5:R-:W-:Y:S01]  /*49b0*/  @!P4 FMUL R27, R27, R27 ;  /* 0x0000001b1b1bc220 */ /* 0x020fe20000400000 */
[----:B------:R-:W-:Y:S01]  /*49c0*/  F2FP.F16.F32.PACK_AB R29, R39, R38 ;  /* 0x00000026271d723e */ /* 0x000fe200000000ff */
[----:B------:R-:W-:Y:S01]  /*49d0*/  FADD R10, R10, R55 ;  /* 0x000000370a0a7221 */ /* 0x000fe20000000000 */
[----:B------:R-:W-:Y:S01]  /*49e0*/  FADD R115, R30, R115 ;  /* 0x000000731e737221 */ /* 0x000fe20000000000 */
[-C--:B------:R-:W-:Y:S01]  /*49f0*/  FMUL R106, R106, R27.reuse ;  /* 0x0000001b6a6a7220 */ /* 0x080fe20000400000 */
[----:B------:R-:W-:Y:S01]  /*4a00*/  FMUL R107, R107, R27 ;  /* 0x0000001b6b6b7220 */ /* 0x000fe20000400000 */
[----:B------:R-:W-:Y:S01]  /*4a10*/  FADD R10, R10, R31 ;  /* 0x0000001f0a0a7221 */ /* 0x000fe20000000000 */
[----:B---3--:R-:W-:Y:S01]  /*4a20*/  @!P2 FMUL R9, R9, R9 ;  /* 0x000000090909a220 */ /* 0x008fe20000400000 */
[-C--:B------:R-:W-:Y:S01]  /*4a30*/  FMUL R110, R110, R27.reuse ;  /* 0x0000001b6e6e7220 */ /* 0x080fe20000400000 */
[-C--:B------:R-:W-:Y:S01]  /*4a40*/  FMUL R111, R111, R27.reuse ;  /* 0x0000001b6f6f7220 */ /* 0x080fe20000400000 */
[----:B------:R-:W-:Y:S01]  /*4a50*/  FADD R10, R10, R115 ;  /* 0x000000730a0a7221 */ /* 0x000fe20000000000 */
[----:B------:R-:W-:Y:S01]  /*4a60*/  FFMA R0, R9, R0, R34 ;  /* 0x0000000009007223 */ /* 0x000fe20000000022 */
[-C--:B------:R-:W-:Y:S01]  /*4a70*/  FMUL R98, R98, R27.reuse ;  /* 0x0000001b62627220 */ /* 0x080fe20000400000 */
[-C--:B------:R-:W-:Y:S01]  /*4a80*/  FMUL R99, R99, R27.reuse ;  /* 0x0000001b63637220 */ /* 0x080fe20000400000 */
[----:B------:R-:W-:Y:S01]  /*4a90*/  FFMA R6, R27, R6, R10 ;  /* 0x000000061b067223 */ /* 0x000fe2000000000a */
[----:B------:R-:W-:Y:S01]  /*4aa0*/  SHF.L.U32 R10, R19, 0x1f, RZ ;  /* 0x0000001f130a7819 */ /* 0x000fe200000006ff */
[-C--:B------:R-:W-:Y:S01]  /*4ab0*/  FMUL R102, R102, R27.reuse ;  /* 0x0000001b66667220 */ /* 0x080fe20000400000 */
[-C--:B------:R-:W-:Y:S01]  /*4ac0*/  FMUL R103, R103, R27.reuse ;  /* 0x0000001b67677220 */ /* 0x080fe20000400000 */
[-C--:B------:R-:W-:Y:S01]  /*4ad0*/  FMUL R90, R90, R27.reuse ;  /* 0x0000001b5a5a7220 */ /* 0x080fe20000400000 */
[----:B------:R1:W2:Y:S01]  /*4ae0*/  SYNCS.PHASECHK.TRANS64.TRYWAIT P2, [UR6+0x1aa00], R10 ;  /* 0x01aa000aff0075a7 */ /* 0x0002a20008040146 */
[-C--:B------:R-:W-:Y:S01]  /*4af0*/  FMUL R91, R91, R27.reuse ;  /* 0x0000001b5b5b7220 */ /* 0x080fe20000400000 */
        /* <DEDUP_REMOVED lines=17> */
[----:B------:R-:W-:Y:S01]  /*4c10*/  FMUL R63, R63, R27 ;  /* 0x0000001b3f3f7220 */ /* 0x000fe20000400000 */
        /* <DEDUP_REMOVED lines=28> */
[----:B------:R-:W-:-:S02]  /*4de0*/  F2FP.F16.F32.PACK_AB R27, R49, R48 ;  /* 0x00000030311b723e */ /* 0x000fc400000000ff */
[----:B------:R-:W-:Y:S02]  /*4df0*/  F2FP.F16.F32.PACK_AB R30, R37, R36 ;  /* 0x00000024251e723e */ /* 0x000fe400000000ff */
[----:B------:R-:W-:Y:S02]  /*4e00*/  F2FP.F16.F32.PACK_AB R31, R43, R42 ;  /* 0x0000002a2b1f723e */ /* 0x000fe400000000ff */
[----:B------:R-:W-:Y:S02]  /*4e10*/  F2FP.F16.F32.PACK_AB R44, R12, R13 ;  /* 0x0000000d0c2c723e */ /* 0x000fe400000000ff */
[----:B------:R-:W-:Y:S02]  /*4e20*/  F2FP.F16.F32.PACK_AB R46, R14, R15 ;  /* 0x0000000f0e2e723e */ /* 0x000fe400000000ff */
[----:B------:R-:W-:Y:S02]  /*4e30*/  F2FP.F16.F32.PACK_AB R47, R50, R47 ;  /* 0x0000002f322f723e */ /* 0x000fe400000000ff */
[----:B------:R-:W-:-:S02]  /*4e40*/  F2FP.F16.F32.PACK_AB R32, R8, R21 ;  /* 0x000000150820723e */ /* 0x000fc400000000ff */
[----:B------:R-:W-:Y:S02]  /*4e50*/  F2FP.F16.F32.PACK_AB R33, R52, R51 ;  /* 0x000000333421723e */ /* 0x000fe400000000ff */
[----:B------:R-:W-:Y:S01]  /*4e60*/  F2FP.F16.F32.PACK_AB R34, R20, R23 ;  /* 0x000000171422723e */ /* 0x000fe200000000ff */
[----:B-12---:R-:W-:Y:S06]  /*4e70*/  @!P0 BRA `(.L_x_29) ;  /* 0x0000000000048947 */ /* 0x006fec0003800000 */
[----:B------:R-:W-:Y:S01]  /*4e80*/  BPT.TRAP 0x1 ;  /* 0x000000040000795c */ /* 0x000fe20000300000 */
.L_x_29:
[----:B------:R-:W-:Y:S05]  /*4e90*/  @P2 BRA `(.L_x_30) ;  /* 0x0000000000082947 */ /* 0x000fea0003800000 */
[----:B------:R-:W1:Y:S02]  /*4ea0*/  SYNCS.PHASECHK.TRANS64.TRYWAIT P2, [UR6+0x1aa00], R10 ;  /* 0x01aa000aff0075a7 */ /* 0x000e640008040146 */
[----:B-1----:R-:W-:Y:S05]  /*4eb0*/  @!P2 BRA `(.L_x_31) ;  /* 0x0000007800c4a947 */ /* 0x002fea0003800000 */
.L_x_30:
        /* <DEDUP_REMOVED lines=8> */
[----:B------:R-:W-:Y:S01]  /*4f40*/  HGMMA.64x16x16.F32 R104, R24, gdesc[UR4].tnspB, R104, gsb0 ;  /* 0x4020000418687df0 */ /* 0x000fe20008000868 */
[----:B------:R-:W-:Y:S01]  /*4f50*/  UMOV UR6, UR14 ;  /* 0x0000000e00067c82 */ /* 0x000fe20008000000 */
[----:B------:R-:W-:Y:S01]  /*4f60*/  UMOV UR7, 0xc0000010 ;  /* 0xc000001000077882 */ /* 0x000fe20000000000 */
[----:B------:R-:W-:-:S02]  /*4f70*/  UIADD3 UR19, UR11, 0x200, URZ ;  /* 0x000002000b137890 */ /* 0x000fc4000fffe03f */
        /* <DEDUP_REMOVED lines=156> */
.L_x_32:
[----:B------:R-:W-:-:S04]  /*5940*/  ULEA UR6, UR33, UR36, 0x3 ;  /* 0x0000002421067291 */ /* 0x000fc8000f8e183f */
[----:B------:R-:W-:-:S04]  /*5950*/  UIADD3 UR6, UR6, 0x1aa28, URZ ;  /* 0x0001aa2806067890 */ /* 0x000fc8000fffe03f */
[----:B------:R-:W-:-:S09]  /*5960*/  UPRMT UR6, URZ, 0x654, UR6 ;  /* 0x000006543f067896 */ /* 0x000fd20008000006 */
[----:B------:R-:W-:Y:S01]  /*5970*/  SYNCS.ARRIVE.TRANS64.RED.A1T0 RZ, [UR6], RZ ;  /* 0x000000ffffff79a7 */ /* 0x000fe20008100406 */
[----:B------:R-:W-:Y:S05]  /*5980*/  @P1 BRA `(.L_x_33) ;  /* 0x0000000000041947 */ /* 0x000fea0003800000 */
[----:B------:R-:W-:Y:S01]  /*5990*/  BPT.TRAP 0x1 ;  /* 0x000000040000795c */ /* 0x000fe20000300000 */
.L_x_33:
[----:B------:R-:W-:-:S04]  /*59a0*/  UIADD3 UR33, UR33, 0x1, URZ ;  /* 0x0000000121217890 */ /* 0x000fc8000fffe03f */
[----:B------:R-:W-:-:S04]  /*59b0*/  UISETP.NE.AND UP0, UPT, UR33, 0x5, UPT ;  /* 0x000000052100788c */ /* 0x000fc8000bf05270 */
[----:B------:R-:W-:Y:S01]  /*59c0*/  USEL UR33, UR33, URZ, UP0 ;  /* 0x0000003f21217287 */ /* 0x000fe20008000000 */
[----:B------:R-:W-:Y:S11]  /*59d0*/  @!P0 BRA `(.L_x_34) ;  /* 0x0000000000048947 */ /* 0x000ff60003800000 */
[----:B------:R-:W-:Y:S01]  /*59e0*/  BPT.TRAP 0x1 ;  /* 0x000000040000795c */ /* 0x000fe20000300000 */
.L_x_34:
[----:B------:R-:W-:-:S04]  /*59f0*/  ULEA UR6, UR33, UR36, 0x3 ;  /* 0x0000002421067291 */ /* 0x000fc8000f8e183f */
[----:B------:R-:W-:-:S04]  /*5a00*/  UIADD3 UR6, UR6, 0x1aa28, URZ ;  /* 0x0001aa2806067890 */ /* 0x000fc8000fffe03f */
[----:B------:R-:W-:-:S09]  /*5a10*/  UPRMT UR6, URZ, 0x654, UR6 ;  /* 0x000006543f067896 */ /* 0x000fd20008000006 */
[----:B------:R-:W-:Y:S01]  /*5a20*/  SYNCS.ARRIVE.TRANS64.RED.A1T0 RZ, [UR6], RZ ;  /* 0x000000ffffff79a7 */ /* 0x000fe20008100406 */
[----:B------:R-:W-:Y:S05]  /*5a30*/  @P1 BRA `(.L_x_35) ;  /* 0x0000000000041947 */ /* 0x000fea0003800000 */
[----:B------:R-:W-:Y:S01]  /*5a40*/  BPT.TRAP 0x1 ;  /* 0x000000040000795c */ /* 0x000fe20000300000 */
.L_x_35:
[----:B------:R-:W-:Y:S01]  /*5a50*/  UIADD3 UR10, UR10, 0x1, URZ ;  /* 0x000000010a0a7890 */ /* 0x000fe2000fffe03f */
[C---:B------:R-:W-:Y:S01]  /*5a60*/  ISETP.GT.AND P2, PT, R7.reuse, 0x2, PT ;  /* 0x000000020700780c */ /* 0x040fe20003f44270 */
[----:B------:R-:W-:Y:S01]  /*5a70*/  UIADD3 UR33, UR33, 0x1, URZ ;  /* 0x0000000121217890 */ /* 0x000fe2000fffe03f */
[----:B------:R-:W-:Y:S01]  /*5a80*/  VIADD R7, R7, 0xffffffff ;  /* 0xffffffff07077836 */ /* 0x000fe20000000000 */
[----:B------:R-:W-:Y:S01]  /*5a90*/  UISETP.NE.AND UP1, UPT, UR10, 0x5, UPT ;  /* 0x000000050a00788c */ /* 0x000fe2000bf25270 */
[----:B------:R-:W-:Y:S01]  /*5aa0*/  IADD3 R3, R3, 0x40, RZ ;  /* 0x0000004003037810 */ /* 0x000fe20007ffe0ff */
[----:B------:R-:W-:Y:S01]  /*5ab0*/  UISETP.NE.AND UP0, UPT, UR33, 0x5, UPT ;  /* 0x000000052100788c */ /* 0x000fe2000bf05270 */
[----:B-1----:R-:W-:Y:S01]  /*5ac0*/  IMAD.MOV.U32 R9, RZ, RZ, R4 ;  /* 0x000000ffff097224 */ /* 0x002fe200078e0004 */
[----:B------:R-:W-:Y:S01]  /*5ad0*/  USEL UR6, URZ, 0x1, UP1 ;  /* 0x000000013f067887 */ /* 0x000fe20008800000 */
[----:B------:R-:W-:Y:S01]  /*5ae0*/  MOV R11, R5 ;  /* 0x00000005000b7202 */ /* 0x000fe20000000f00 */
[----:B------:R-:W-:-:S02]  /*5af0*/  USEL UR33, UR33, URZ, UP0 ;  /* 0x0000003f21217287 */ /* 0x000fc40008000000 */
[----:B------:R-:W-:Y:S02]  /*5b00*/  USEL UR53, UR10, URZ, UP1 ;  /* 0x0000003f0a357287 */ /* 0x000fe40008800000 */
[----:B------:R-:W-:Y:S01]  /*5b10*/  LOP3.LUT R19, R19, UR6, RZ, 0x3c, !PT ;  /* 0x0000000613137c12 */ /* 0x000fe2000f8e3cff */
[----:B------:R-:W-:Y:S09]  /*5b20*/  @P2 BRA `(.L_x_36) ;  /* 0xffffffdc00002947 */ /* 0x000ff2000383ffff */
.L_x_25:
[----:B------:R-:W-:-:S13]  /*5b30*/  ISETP.GE.AND P2, PT, R7, 0x1, PT ;  /* 0x000000010700780c */ /* 0x000fda0003f46270 */
[----:B------:R-:W-:Y:S05]  /*5b40*/  @!P2 BRA `(.L_x_37) ;  /* 0x000000280014a947 */ /* 0x000fea0003800000 */
[----:B------:R-:W-:Y:S01]  /*5b50*/  IMAD.MOV.U32 R8, RZ, RZ, R4 ;  /* 0x000000ffff087224 */ /* 0x000fe200078e0004 */
[----:B------:R-:W-:Y:S01]  /*5b60*/  MOV R9, R5 ;  /* 0x0000000500097202 */ /* 0x000fe20000000f00 */
[----:B------:R-:W-:Y:S01]  /*5b70*/  ULDC UR35, c[0x0][0x28c] ;  /* 0x0000a30000237ab9 */ /* 0x000fe20000000800 */
[----:B------:R-:W-:-:S05]  /*5b80*/  ULDC UR34, c[0x0][0x604] ;  /* 0x0001810000227ab9 */ /* 0x000fca0000000800 */
.L_x_48:
[----:B------:R-:W-:Y:S05]  /*5b90*/  @!P0 BRA `(.L_x_38) ;  /* 0x0000000000048947 */ /* 0x000fea0003800000 */
[----:B------:R-:W-:Y:S01]  /*5ba0*/  BPT.TRAP 0x1 ;  /* 0x000000040000795c */ /* 0x000fe20000300000 */
.L_x_38:
[----:B------:R-:W-:Y:S01]  /*5bb0*/  ULEA UR6, UR53, UR36, 0x3 ;  /* 0x0000002435067291 */ /* 0x000fe2000f8e183f */
[----:B------:R-:W-:-:S08]  /*5bc0*/  SHF.L.U32 R4, R19, 0x1f, RZ ;  /* 0x0000001f13047819 */ /* 0x000fd000000006ff */
[----:B------:R-:W1:Y:S02]  /*5bd0*/  SYNCS.PHASECHK.TRANS64.TRYWAIT P2, [UR6+0x1aa00], R4 ;  /* 0x01aa0004ff0075a7 */ /* 0x000e640008040146 */
[----:B-1----:R-:W-:Y:S05]  /*5be0*/  @!P2 BRA `(.L_x_39) ;  /* 0x0000006c0090a947 */ /* 0x002fea0003800000 */
.L_x_136:
        /* <DEDUP_REMOVED lines=42> */
.L_x_40:
[C---:B-1----:R-:W-:Y:S01]  /*5e90*/  VIADD R4, R3.reuse, 0x1 ;  /* 0x0000000103047836 */ /* 0x042fe20000000000 */
[C---:B------:R-:W-:Y:S01]  /*5ea0*/  IADD3 R5, R3.reuse, 0x8, RZ ;  /* 0x0000000803057810 */ /* 0x040fe20007ffe0ff */
[C---:B------:R-:W-:Y:S01]  /*5eb0*/  VIADD R10, R3.reuse, 0x9 ;  /* 0x00000009030a7836 */ /* 0x040fe20000000000 */
[C---:B------:R-:W-:Y:S01]  /*5ec0*/  ISETP.GE.AND P5, PT, R3.reuse, UR35, PT ;  /* 0x0000002303007c0c */ /* 0x040fe2000bfa6270 */
[----:B------:R-:W-:Y:S01]  /*5ed0*/  ULEA UR6, UR10, UR36, 0x3 ;  /* 0x000000240a067291 */ /* 0x000fe2000f8e183f */
[----:B------:R-:W-:Y:S02]  /*5ee0*/  ISETP.GE.AND P6, PT, R4, UR35, PT ;  /* 0x0000002304007c0c */ /* 0x000fe4000bfc6270 */
[----:B------:R-:W-:Y:S02]  /*5ef0*/  IADD3 R4, R3, 0x10, RZ ;  /* 0x0000001003047810 */ /* 0x000fe40007ffe0ff */
[----:B------:R-:W-:Y:S02]  /*5f00*/  ISETP.GE.AND P3, PT, R5, UR35, PT ;  /* 0x0000002305007c0c */ /* 0x000fe4000bf66270 */
[----:B------:R-:W-:Y:S01]  /*5f10*/  ISETP.GE.AND P4, PT, R4, UR35, PT ;  /* 0x0000002304007c0c */ /* 0x000fe2000bf86270 */
[C---:B------:R-:W-:Y:S01]  /*5f20*/  VIADD R4, R3.reuse, 0x11 ;  /* 0x0000001103047836 */ /* 0x040fe20000000000 */
[----:B------:R-:W-:-:S02]  /*5f30*/  IADD3 R5, R3, 0x18, RZ ;  /* 0x0000001803057810 */ /* 0x000fc40007ffe0ff */
[----:B------:R-:W-:Y:S02]  /*5f40*/  FSEL R26, R26, -INF , !P5 ;  /* 0xff8000001a1a7808 */ /* 0x000fe40006800000 */
[----:B------:R-:W-:Y:S02]  /*5f50*/  FSEL R25, R25, -INF , !P6 ;  /* 0xff80000019197808 */ /* 0x000fe40007000000 */
[----:B------:R-:W-:Y:S02]  /*5f60*/  FSEL R27, R27, -INF , !P6 ;  /* 0xff8000001b1b7808 */ /* 0x000fe40007000000 */
[----:B------:R-:W-:Y:S01]  /*5f70*/  ISETP.GE.AND P6, PT, R5, UR35, PT ;  /* 0x0000002305007c0c */ /* 0x000fe2000bfc6270 */
[----:B------:R-:W-:Y:S01]  /*5f80*/  VIADD R5, R3, 0x19 ;  /* 0x0000001903057836 */ /* 0x000fe20000000000 */
[----:B------:R-:W-:Y:S02]  /*5f90*/  FSEL R11, R24, -INF , !P5 ;  /* 0xff800000180b7808 */ /* 0x000fe40006800000 */
[----:B------:R-:W-:-:S02]  /*5fa0*/  ISETP.GE.AND P5, PT, R4, UR35, PT ;  /* 0x0000002304007c0c */ /* 0x000fc4000bfa6270 */
[----:B------:R-:W-:Y:S02]  /*5fb0*/  FMNMX R4, R26, R9, !PT ;  /* 0x000000091a047209 */ /* 0x000fe40007800000 */
[----:B------:R-:W-:Y:S02]  /*5fc0*/  FSEL R28, R28, -INF , !P3 ;  /* 0xff8000001c1c7808 */ /* 0x000fe40005800000 */
[----:B------:R-:W-:Y:S02]  /*5fd0*/  FSEL R30, R30, -INF , !P3 ;  /* 0xff8000001e1e7808 */ /* 0x000fe40005800000 */
[----:B------:R-:W-:Y:S02]  /*5fe0*/  ISETP.GE.AND P3, PT, R5, UR35, PT ;  /* 0x0000002305007c0c */ /* 0x000fe4000bf66270 */
[----:B------:R-:W-:Y:S02]  /*5ff0*/  ISETP.GE.AND P2, PT, R10, UR35, PT ;  /* 0x000000230a007c0c */ /* 0x000fe4000bf46270 */
[----:B------:R-:W-:-:S02]  /*6000*/  FMNMX R5, R27, R4, !PT ;  /* 0x000000041b057209 */ /* 0x000fc40007800000 */
[----:B------:R-:W-:Y:S02]  /*6010*/  FSEL R31, R31, -INF , !P2 ;  /* 0xff8000001f1f7808 */ /* 0x000fe40005000000 */
[----:B------:R-:W-:Y:S02]  /*6020*/  FMNMX R4, R30, R5, !PT ;  /* 0x000000051e047209 */ /* 0x000fe40007800000 */
[----:B------:R-:W-:Y:S02]  /*6030*/  FSEL R34, R34, -INF , !P4 ;  /* 0xff80000022227808 */ /* 0x000fe40006000000 */
[----:B------:R-:W-:Y:S02]  /*6040*/  FMNMX R5, R31, R4, !PT ;  /* 0x000000041f057209 */ /* 0x000fe40007800000 */
[----:B------:R-:W-:Y:S02]  /*6050*/  IADD3 R10, R3, 0x20, RZ ;  /* 0x00000020030a7810 */ /* 0x000fe40007ffe0ff */
[----:B------:R-:W-:-:S02]  /*6060*/  FSEL R35, R35, -INF , !P5 ;  /* 0xff80000023237808 */ /* 0x000fc40006800000 */
[----:B------:R-:W-:Y:S02]  /*6070*/  FMNMX R4, R34, R5, !PT ;  /* 0x0000000522047209 */ /* 0x000fe40007800000 */
[----:B------:R-:W-:Y:S02]  /*6080*/  FSEL R29, R29, -INF , !P2 ;  /* 0xff8000001d1d7808 */ /* 0x000fe40005000000 */
[----:B------:R-:W-:Y:S01]  /*6090*/  ISETP.GE.AND P2, PT, R10, UR35, PT ;  /* 0x000000230a007c0c */ /* 0x000fe2000bf46270 */
[----:B------:R-:W-:Y:S01]  /*60a0*/  VIADD R10, R3, 0x21 ;  /* 0x00000021030a7836 */ /* 0x000fe20000000000 */
[----:B------:R-:W-:Y:S02]  /*60b0*/  FSEL R38, R38, -INF , !P6 ;  /* 0xff80000026267808 */ /* 0x000fe40007000000 */
[----:B------:R-:W-:Y:S02]  /*60c0*/  FMNMX R5, R35, R4, !PT ;  /* 0x0000000423057209 */ /* 0x000fe40007800000 */
[----:B------:R-:W-:-:S02]  /*60d0*/  FSEL R33, R33, -INF , !P5 ;  /* 0xff80000021217808 */ /* 0x000fc40006800000 */
[----:B------:R-:W-:Y:S01]  /*60e0*/  ISETP.GE.AND P5, PT, R10, UR35, PT ;  /* 0x000000230a007c0c */ /* 0x000fe2000bfa6270 */
[----:B------:R-:W-:Y:S01]  /*60f0*/  VIADD R10, R3, 0x29 ;  /* 0x00000029030a7836 */ /* 0x000fe20000000000 */
[----:B------:R-:W-:Y:S02]  /*6100*/  FSEL R39, R39, -INF , !P3 ;  /* 0xff80000027277808 */ /* 0x000fe40005800000 */
[----:B------:R-:W-:Y:S02]  /*6110*/  FMNMX R4, R38, R5, !PT ;  /* 0x0000000526047209 */ /* 0x000fe40007800000 */
[----:B------:R-:W-:Y:S02]  /*6120*/  IADD3 R12, R3, 0x28, RZ ;  /* 0x00000028030c7810 */ /* 0x000fe40007ffe0ff */
[----:B------:R-:W-:Y:S02]  /*6130*/  FSEL R42, R42, -INF , !P2 ;  /* 0xff8000002a2a7808 */ /* 0x000fe40005000000 */
[----:B------:R-:W-:-:S02]  /*6140*/  FMNMX R5, R39, R4, !PT ;  /* 0x0000000427057209 */ /* 0x000fc40007800000 */
[----:B------:R-:W-:Y:S02]  /*6150*/  FSEL R36, R36, -INF , !P6 ;  /* 0xff80000024247808 */ /* 0x000fe40007000000 */
[----:B------:R-:W-:Y:S02]  /*6160*/  ISETP.GE.AND P6, PT, R10, UR35, PT ;  /* 0x000000230a007c0c */ /* 0x000fe4000bfc6270 */
[----:B------:R-:W-:Y:S02]  /*6170*/  FSEL R32, R32, -INF , !P4 ;  /* 0xff80000020207808 */ /* 0x000fe40006000000 */
[----:B------:R-:W-:Y:S02]  /*6180*/  IADD3 R10, R3, 0x30, RZ ;  /* 0x00000030030a7810 */ /* 0x000fe40007ffe0ff */
[----:B------:R-:W-:Y:S02]  /*6190*/  ISETP.GE.AND P4, PT, R12, UR35, PT ;  /* 0x000000230c007c0c */ /* 0x000fe4000bf86270 */
        /* <DEDUP_REMOVED lines=8> */
[----:B------:R-:W-:Y:S02]  /*6220*/  FSEL R47, R47, -INF , !P6 ;  /* 0xff8000002f2f7808 */ /* 0x000fe40007000000 */
[----:B------:R-:W-:Y:S02]  /*6230*/  FMNMX R4, R46, R5, !PT ;  /* 0x000000052e047209 */ /* 0x000fe40007800000 */
[----:B------:R-:W-:Y:S02]  /*6240*/  ISETP.GE.AND P2, PT, R10, UR35, PT ;  /* 0x000000230a007c0c */ /* 0x000fe4000bf46270 */
[----:B------:R-:W-:Y:S02]  /*6250*/  IADD3 R10, R3, 0x38, RZ ;  /* 0x00000038030a7810 */ /* 0x000fe40007ffe0ff */
[----:B------:R-:W-:Y:S02]  /*6260*/  FSEL R50, R50, -INF , !P3 ;  /* 0xff80000032327808 */ /* 0x000fe40005800000 */
[----:B------:R-:W-:-:S02]  /*6270*/  FMNMX R5, R47, R4, !PT ;  /* 0x000000042f057209 */ /* 0x000fc40007800000 */
[----:B------:R-:W-:Y:S02]  /*6280*/  FSEL R41, R41, -INF , !P5 ;  /* 0xff80000029297808 */ /* 0x000fe40006800000 */
[----:B------:R-:W-:Y:S01]  /*6290*/  ISETP.GE.AND P5, PT, R10, UR35, PT ;  /* 0x000000230a007c0c */ /* 0x000fe2000bfa6270 */
[----:B------:R-:W-:Y:S01]  /*62a0*/  VIADD R10, R3, 0x39 ;  /* 0x00000039030a7836 */ /* 0x000fe20000000000 */
[----:B------:R-:W-:Y:S02]  /*62b0*/  FSEL R51, R51, -INF , !P2 ;  /* 0xff80000033337808 */ /* 0x000fe40005000000 */
[----:B------:R-:W-:Y:S02]  /*62c0*/  FMNMX R4, R50, R5, !PT ;  /* 0x0000000532047209 */ /* 0x000fe40007800000 */
[----:B------:R-:W-:Y:S02]  /*62d0*/  FSEL R44, R44, -INF , !P4 ;  /* 0xff8000002c2c7808 */ /* 0x000fe40006000000 */
[----:B------:R-:W-:-:S02]  /*62e0*/  ISETP.GE.AND P4, PT, R10, UR35, PT ;  /* 0x000000230a007c0c */ /* 0x000fc4000bf86270 */
[----:B------:R-:W-:Y:S02]  /*62f0*/  FSEL R54, R54, -INF , !P5 ;  /* 0xff80000036367808 */ /* 0x000fe40006800000 */
[----:B------:R-:W-:Y:S02]  /*6300*/  FMNMX R5, R51, R4, !PT ;  /* 0x0000000433057209 */ /* 0x000fe40007800000 */
[----:B------:R-:W-:Y:S02]  /*6310*/  FSEL R55, R55, -INF , !P4 ;  /* 0xff80000037377808 */ /* 0x000fe40006000000 */
[----:B------:R-:W-:Y:S02]  /*6320*/  FMNMX R4, R54, R5, !PT ;  /* 0x0000000536047209 */ /* 0x000fe40007800000 */
[----:B------:R-:W-:Y:S02]  /*6330*/  P2R R13, PR, RZ, 0x2 ;  /* 0x00000002ff0d7803 */ /* 0x000fe40000000000 */
[----:B------:R-:W-:-:S02]  /*6340*/  FMNMX R10, R55, R4, !PT ;  /* 0x00000004370a7209 */ /* 0x000fc40007800000 */
[----:B------:R-:W-:Y:S02]  /*6350*/  FMNMX R4, R11, R8, !PT ;  /* 0x000000080b047209 */ /* 0x000fe40007800000 */
[----:B------:R-:W-:Y:S01]  /*6360*/  FSEL R45, R45, -INF , !P6 ;  /* 0xff8000002d2d7808 */ /* 0x000fe20007000000 */
[----:B------:R-:W1:Y:S01]  /*6370*/  SHFL.BFLY PT, R5, R10, 0x1, 0x1f ;  /* 0x0c201f000a057f89 */ /* 0x000e6200000e0000 */
[----:B------:R-:W-:Y:S02]  /*6380*/  FSEL R48, R48, -INF , !P3 ;  /* 0xff80000030307808 */ /* 0x000fe40005800000 */
[----:B------:R-:W-:Y:S02]  /*6390*/  FSEL R49, R49, -INF , !P2 ;  /* 0xff80000031317808 */ /* 0x000fe40005000000 */
[----:B------:R-:W-:Y:S02]  /*63a0*/  FSEL R52, R52, -INF , !P5 ;  /* 0xff80000034347808 */ /* 0x000fe40006800000 */
[----:B------:R-:W-:-:S02]  /*63b0*/  FSEL R53, R53, -INF , !P4 ;  /* 0xff80000035357808 */ /* 0x000fc40006000000 */
[----:B-1----:R-:W-:-:S05]  /*63c0*/  FMNMX R12, R10, R5, !PT ;  /* 0x000000050a0c7209 */ /* 0x002fca0007800000 */
[----:B------:R-:W1:Y:S02]  /*63d0*/  SHFL.BFLY PT, R5, R12, 0x2, 0x1f ;  /* 0x0c401f000c057f89 */ /* 0x000e6400000e0000 */
[----:B-1----:R-:W-:-:S04]  /*63e0*/  FMNMX R5, R12, R5, !PT ;  /* 0x000000050c057209 */ /* 0x002fc80007800000 */
[----:B------:R-:W-:-:S04]  /*63f0*/  FSETP.NEU.AND P1, PT, R5, -INF , PT ;  /* 0xff8000000500780b */ /* 0x000fc80003f2d000 */
[----:B------:R-:W-:Y:S02]  /*6400*/  FSEL R20, R5, RZ, P1 ;  /* 0x000000ff05147208 */ /* 0x000fe40000800000 */
[----:B------:R-:W-:Y:S02]  /*6410*/  ISETP.NE.AND P1, PT, R13, RZ, PT ;  /* 0x000000ff0d00720c */ /* 0x000fe40003f25270 */
[----:B------:R-:W-:Y:S01]  /*6420*/  FMNMX R13, R25, R4, !PT ;  /* 0x00000004190d7209 */ /* 0x000fe20007800000 */
[C---:B------:R-:W-:Y:S01]  /*6430*/  FMUL R10, R20.reuse, UR34 ;  /* 0x00000022140a7c20 */ /* 0x040fe20008400000 */
[----:B------:R-:W-:Y:S02]  /*6440*/  FADD R20, -R20, R9 ;  /* 0x0000000914147221 */ /* 0x000fe40000000100 */
[----:B------:R-:W-:Y:S01]  /*6450*/  FMNMX R4, R28, R13, !PT ;  /* 0x0000000d1c047209 */ /* 0x000fe20007800000 */
[--C-:B------:R-:W-:Y:S01]  /*6460*/  FFMA R26, R26, UR34, -R10.reuse ;  /* 0x000000221a1a7c23 */ /* 0x100fe2000800080a */
[--C-:B------:R-:W-:Y:S01]  /*6470*/  FFMA R27, R27, UR34, -R10.reuse ;  /* 0x000000221b1b7c23 */ /* 0x100fe2000800080a */
        /* <DEDUP_REMOVED lines=17> */
[----:B------:R-:W-:Y:S01]  /*6590*/  FMNMX R13, R37, R4, !PT ;  /* 0x00000004250d7209 */ /* 0x000fe20007800000 */
[----:B------:R-:W-:Y:S01]  /*65a0*/  FFMA R23, R46, UR34, -R10 ;  /* 0x000000222e177c23 */ /* 0x000fe2000800080a */
[----:B------:R-:W-:Y:S01]  /*65b0*/  FSETP.GEU.AND P2, PT, R30, -126, PT ;  /* 0xc2fc00001e00780b */ /* 0x000fe20003f4e000 */
[----:B------:R-:W-:Y:S01]  /*65c0*/  @!P3 FMUL R27, R27, 0.5 ;  /* 0x3f0000001b1bb820 */ /* 0x000fe20000400000 */
[----:B------:R-:W-:Y:S01]  /*65d0*/  FMNMX R4, R40, R13, !PT ;  /* 0x0000000d28047209 */ /* 0x000fe20007800000 */
[----:B------:R-:W1:Y:S01]  /*65e0*/  MUFU.EX2 R112, R26 ;  /* 0x0000001a00707308 */ /* 0x000e620000000800 */
[----:B------:R-:W-:Y:S01]  /*65f0*/  FMUL R20, R20, UR34 ;  /* 0x0000002214147c20 */ /* 0x000fe20008400000 */
[----:B------:R-:W-:Y:S01]  /*6600*/  @!P5 FMUL R31, R31, 0.5 ;  /* 0x3f0000001f1fd820 */ /* 0x000fe20000400000 */
[----:B------:R-:W-:-:S03]  /*6610*/  FMNMX R13, R41, R4, !PT ;  /* 0x00000004290d7209 */ /* 0x000fc60007800000 */
[----:B------:R-:W-:Y:S01]  /*6620*/  @!P4 FMUL R34, R34, 0.5 ;  /* 0x3f0000002222c820 */ /* 0x000fe20000400000 */
[----:B------:R-:W-:Y:S01]  /*6630*/  FMNMX R4, R44, R13, !PT ;  /* 0x0000000d2c047209 */ /* 0x000fe20007800000 */
[----:B------:R-:W2:Y:S02]  /*6640*/  MUFU.EX2 R113, R27 ;  /* 0x0000001b00717308 */ /* 0x000ea40000000800 */
[----:B------:R-:W-:Y:S01]  /*6650*/  @!P2 FMUL R30, R30, 0.5 ;  /* 0x3f0000001e1ea820 */ /* 0x000fe20000400000 */
[----:B------:R-:W-:-:S04]  /*6660*/  FMNMX R13, R45, R4, !PT ;  /* 0x000000042d0d7209 */ /* 0x000fc80007800000 */
[----:B------:R-:W-:Y:S01]  /*6670*/  FMNMX R4, R48, R13, !PT ;  /* 0x0000000d30047209 */ /* 0x000fe20007800000 */
[----:B------:R-:W3:Y:S01]  /*6680*/  MUFU.EX2 R115, R31 ;  /* 0x0000001f00737308 */ /* 0x000ee20000000800 */
[----:B-1----:R-:W-:Y:S01]  /*6690*/  @!P6 FMUL R112, R112, R112 ;  /* 0x000000707070e220 */ /* 0x002fe20000400000 */
[----:B------:R-:W-:Y:S02]  /*66a0*/  FSETP.GEU.AND P6, PT, R35, -126, PT ;  /* 0xc2fc00002300780b */ /* 0x000fe40003fce000 */
[----:B------:R-:W-:-:S04]  /*66b0*/  FMNMX R13, R49, R4, !PT ;  /* 0x00000004310d7209 */ /* 0x000fc80007800000 */
[----:B------:R-:W-:Y:S01]  /*66c0*/  FMNMX R4, R52, R13, !PT ;  /* 0x0000000d34047209 */ /* 0x000fe20007800000 */
[----:B--2---:R-:W-:Y:S01]  /*66d0*/  @!P3 FMUL R113, R113, R113 ;  /* 0x000000717171b220 */ /* 0x004fe20000400000 */
[----:B------:R-:W1:Y:S01]  /*66e0*/  MUFU.EX2 R38, R34 ;  /* 0x0000002200267308 */ /* 0x000e620000000800 */
[----:B------:R-:W-:Y:S02]  /*66f0*/  FSETP.GEU.AND P3, PT, R12, -126, PT ;  /* 0xc2fc00000c00780b */ /* 0x000fe40003f6e000 */
[----:B------:R-:W-:Y:S02]  /*6700*/  FMNMX R4, R53, R4, !PT ;  /* 0x0000000435047209 */ /* 0x000fe40007800000 */
[----:B------:R-:W-:Y:S01]  /*6710*/  @!P6 FMUL R35, R35, 0.5 ;  /* 0x3f0000002323e820 */ /* 0x000fe20000400000 */
[----:B---3--:R-:W-:Y:S02]  /*6720*/  @!P5 FMUL R115, R115, R115 ;  /* 0x000000737373d220 */ /* 0x008fe40000400000 */
[----:B------:R-:W2:Y:S01]  /*6730*/  SHFL.BFLY PT, R13, R4, 0x1, 0x1f ;  /* 0x0c201f00040d7f89 */ /* 0x000ea200000e0000 */
[----:B------:R-:W3:Y:S01]  /*6740*/  MUFU.EX2 R114, R30 ;  /* 0x0000001e00727308 */ /* 0x000ee20000000800 */
[----:B------:R-:W-:-:S04]  /*6750*/  FSETP.GEU.AND P5, PT, R15, -126, PT ;  /* 0xc2fc00000f00780b */ /* 0x000fc80003fae000 */
[----:B------:R-:W-:Y:S01]  /*6760*/  @!P3 FMUL R12, R12, 0.5 ;  /* 0x3f0000000c0cb820 */ /* 0x000fe20000400000 */
[----:B-1----:R-:W-:Y:S02]  /*6770*/  @!P4 FMUL R38, R38, R38 ;  /* 0x000000262626c220 */ /* 0x002fe40000400000 */
[----:B------:R-:W1:Y:S01]  /*6780*/  MUFU.EX2 R39, R35 ;  /* 0x0000002300277308 */ /* 0x000e620000000800 */
[----:B------:R-:W-:-:S05]  /*6790*/  FSETP.GEU.AND P4, PT, R21, -126, PT ;  /* 0xc2fc00001500780b */ /* 0x000fca0003f8e000 */
[----:B------:R-:W-:Y:S02]  /*67a0*/  @!P5 FMUL R15, R15, 0.5 ;  /* 0x3f0000000f0fd820 */ /* 0x000fe40000400000 */
[----:B------:R4:W5:Y:S01]  /*67b0*/  MUFU.EX2 R42, R12 ;  /* 0x0000000c002a7308 */ /* 0x0009620000000800 */
[----:B---3--:R-:W-:Y:S01]  /*67c0*/  @!P2 FMUL R114, R114, R114 ;  /* 0x000000727272a220 */ /* 0x008fe20000400000 */
[----:B------:R-:W-:Y:S02]  /*67d0*/  FSETP.GEU.AND P2, PT, R14, -126, PT ;  /* 0xc2fc00000e00780b */ /* 0x000fe40003f4e000 */
[----:B--2---:R-:W-:Y:S02]  /*67e0*/  FMNMX R4, R4, R13, !PT ;  /* 0x0000000d04047209 */ /* 0x004fe40007800000 */
[----:B------:R-:W-:Y:S02]  /*67f0*/  @!P4 FMUL R21, R21, 0.5 ;  /* 0x3f0000001515c820 */ /* 0x000fe40000400000 */
[----:B------:R2:W3:Y:S01]  /*6800*/  MUFU.EX2 R117, R15 ;  /* 0x0000000f00757308 */ /* 0x0004e20000000800 */
[----:B----4-:R-:W-:Y:S01]  /*6810*/  FFMA R12, R47, UR34, -R10 ;  /* 0x000000222f0c7c23 */ /* 0x010fe2000800080a */
[----:B-1----:R-:W-:Y:S01]  /*6820*/  @!P6 FMUL R39, R39, R39 ;  /* 0x000000272727e220 */ /* 0x002fe20000400000 */
[----:B------:R-:W1:Y:S01]  /*6830*/  SHFL.BFLY PT, R13, R4, 0x2, 0x1f ;  /* 0x0c401f00040d7f89 */ /* 0x000e6200000e0000 */
[----:B------:R-:W-:-:S03]  /*6840*/  FSETP.GEU.AND P6, PT, R23, -126, PT ;  /* 0xc2fc00001700780b */ /* 0x000fc60003fce000 */
[----:B------:R-:W-:Y:S01]  /*6850*/  @!P2 FMUL R14, R14, 0.5 ;  /* 0x3f0000000e0ea820 */ /* 0x000fe20000400000 */
[----:B------:R4:W1:Y:S01]  /*6860*/  MUFU.EX2 R46, R21 ;  /* 0x00000015002e7308 */ /* 0x0008620000000800 */
[----:B-----5:R-:W-:Y:S01]  /*6870*/  @!P3 FMUL R42, R42, R42 ;  /* 0x0000002a2a2ab220 */ /* 0x020fe20000400000 */
[----:B------:R-:W-:Y:S01]  /*6880*/  FSETP.GEU.AND P3, PT, R12, -126, PT ;  /* 0xc2fc00000c00780b */ /* 0x000fe20003f6e000 */
[----:B--2---:R-:W-:-:S05]  /*6890*/  FFMA R15, R51, UR34, -R10 ;  /* 0x00000022330f7c23 */ /* 0x004fca000800080a */
[----:B------:R2:W5:Y:S01]  /*68a0*/  MUFU.EX2 R43, R14 ;  /* 0x0000000e002b7308 */ /* 0x0005620000000800 */
[----:B------:R-:W-:Y:S01]  /*68b0*/  @!P6 FMUL R23, R23, 0.5 ;  /* 0x3f0000001717e820 */ /* 0x000fe20000400000 */
[----:B---3--:R-:W-:Y:S01]  /*68c0*/  @!P5 FMUL R117, R117, R117 ;  /* 0x000000757575d220 */ /* 0x008fe20000400000 */
[----:B------:R-:W-:Y:S01]  /*68d0*/  FSETP.GEU.AND P5, PT, R15, -126, PT ;  /* 0xc2fc00000f00780b */ /* 0x000fe20003fae000 */
[----:B----4-:R-:W-:-:S03]  /*68e0*/  FFMA R21, R54, UR34, -R10 ;  /* 0x0000002236157c23 */ /* 0x010fc6000800080a */
[----:B------:R-:W-:Y:S01]  /*68f0*/  @!P3 FMUL R12, R12, 0.5 ;  /* 0x3f0000000c0cb820 */ /* 0x000fe20000400000 */
[----:B------:R3:W4:Y:S01]  /*6900*/  MUFU.EX2 R47, R23 ;  /* 0x00000017002f7308 */ /* 0x0007220000000800 */
[----:B--2---:R-:W-:Y:S01]  /*6910*/  FFMA R14, R50, UR34, -R10 ;  /* 0x00000022320e7c23 */ /* 0x004fe2000800080a */
[----:B-1----:R-:W-:Y:S01]  /*6920*/  @!P4 FMUL R46, R46, R46 ;  /* 0x0000002e2e2ec220 */ /* 0x002fe20000400000 */
[----:B------:R-:W-:-:S04]  /*6930*/  FMNMX R4, R4, R13, !PT ;  /* 0x0000000d04047209 */ /* 0x000fc80007800000 */
[----:B------:R-:W-:Y:S01]  /*6940*/  FSETP.NEU.AND P4, PT, R4, -INF , PT ;  /* 0xff8000000400780b */ /* 0x000fe20003f8d000 */
[----:B------:R-:W1:Y:S01]  /*6950*/  MUFU.EX2 R50, R12 ;  /* 0x0000000c00327308 */ /* 0x000e620000000800 */
[----:B-----5:R-:W-:Y:S01]  /*6960*/  @!P2 FMUL R43, R43, R43 ;  /* 0x0000002b2b2ba220 */ /* 0x020fe20000400000 */
[----:B------:R-:W-:Y:S01]  /*6970*/  FSETP.GEU.AND P2, PT, R14, -126, PT ;  /* 0xc2fc00000e00780b */ /* 0x000fe20003f4e000 */
[----:B---3--:R-:W-:Y:S01]  /*6980*/  FFMA R23, R55, UR34, -R10 ;  /* 0x0000002237177c23 */ /* 0x008fe2000800080a */
[----:B------:R-:W-:Y:S01]  /*6990*/  FSEL R13, R4, RZ, P4 ;  /* 0x000000ff040d7208 */ /* 0x000fe20002000000 */
[----:B------:R-:W-:Y:S01]  /*69a0*/  @!P5 FMUL R15, R15, 0.5 ;  /* 0x3f0000000f0fd820 */ /* 0x000fe20000400000 */
[----:B------:R-:W-:-:S03]  /*69b0*/  FSETP.GEU.AND P4, PT, R21, -126, PT ;  /* 0xc2fc00001500780b */ /* 0x000fc60003f8e000 */
[----:B------:R-:W-:Y:S01]  /*69c0*/  FMUL R10, R13, UR34 ;  /* 0x000000220d0a7c20 */ /* 0x000fe20008400000 */
[----:B------:R-:W2:Y:S01]  /*69d0*/  MUFU.EX2 R54, R15 ;  /* 0x0000000f00367308 */ /* 0x000ea20000000800 */
[----:B----4-:R-:W-:Y:S01]  /*69e0*/  @!P6 FMUL R47, R47, R47 ;  /* 0x0000002f2f2fe220 */ /* 0x010fe20000400000 */
[----:B------:R-:W-:Y:S01]  /*69f0*/  FSETP.GEU.AND P6, PT, R23, -126, PT ;  /* 0xc2fc00001700780b */ /* 0x000fe20003fce000 */
[--C-:B------:R-:W-:Y:S01]  /*6a00*/  FFMA R11, R11, UR34, -R10.reuse ;  /* 0x000000220b0b7c23 */ /* 0x100fe2000800080a */
[--C-:B------:R-:W-:Y:S01]  /*6a10*/  FFMA R28, R28, UR34, -R10.reuse ;  /* 0x000000221c1c7c23 */ /* 0x100fe2000800080a */
[----:B------:R-:W-:Y:S01]  /*6a20*/  @!P2 FMUL R14, R14, 0.5 ;  /* 0x3f0000000e0ea820 */ /* 0x000fe20000400000 */
[--C-:B------:R-:W-:Y:S01]  /*6a30*/  FFMA R25, R25, UR34, -R10.reuse ;  /* 0x0000002219197c23 */ /* 0x100fe2000800080a */
[----:B-1----:R-:W-:Y:S01]  /*6a40*/  @!P3 FMUL R50, R50, R50 ;  /* 0x000000323232b220 */ /* 0x002fe20000400000 */
[----:B------:R-:W-:Y:S01]  /*6a50*/  FSETP.GEU.AND P3, PT, R11, -126, PT ;  /* 0xc2fc00000b00780b */ /* 0x000fe20003f6e000 */
[----:B------:R-:W1:Y:S01]  /*6a60*/  MUFU.EX2 R51, R14 ;  /* 0x0000000e00337308 */ /* 0x000e620000000800 */
[----:B------:R-:W-:Y:S01]  /*6a70*/  @!P4 FMUL R21, R21, 0.5 ;  /* 0x3f0000001515c820 */ /* 0x000fe20000400000 */
[--C-:B------:R-:W-:Y:S01]  /*6a80*/  FFMA R32, R32, UR34, -R10.reuse ;  /* 0x0000002220207c23 */ /* 0x100fe2000800080a */
[--C-:B------:R-:W-:Y:S01]  /*6a90*/  FFMA R33, R33, UR34, -R10.reuse ;  /* 0x0000002221217c23 */ /* 0x100fe2000800080a */
[--C-:B------:R-:W-:Y:S01]  /*6aa0*/  FFMA R29, R29, UR34, -R10.reuse ;  /* 0x000000221d1d7c23 */ /* 0x100fe2000800080a */
[--C-:B------:R-:W-:Y:S01]  /*6ab0*/  FFMA R37, R37, UR34, -R10.reuse ;  /* 0x0000002225257c23 */ /* 0x100fe2000800080a */
[----:B------:R-:W-:Y:S01]  /*6ac0*/  @!P6 FMUL R23, R23, 0.5 ;  /* 0x3f0000001717e820 */ /* 0x000fe20000400000 */
[--C-:B------:R-:W-:Y:S01]  /*6ad0*/  FFMA R36, R36, UR34, -R10.reuse ;  /* 0x0000002224247c23 */ /* 0x100fe2000800080a */
[----:B--2---:R-:W-:Y:S01]  /*6ae0*/  @!P5 FMUL R54, R54, R54 ;  /* 0x000000363636d220 */ /* 0x004fe20000400000 */
[----:B------:R-:W-:Y:S01]  /*6af0*/  FSETP.GEU.AND P5, PT, R28, -126, PT ;  /* 0xc2fc00001c00780b */ /* 0x000fe20003fae000 */
[----:B------:R-:W2:Y:S01]  /*6b00*/  MUFU.EX2 R116, R23 ;  /* 0x0000001700747308 */ /* 0x000ea20000000800 */
[--C-:B------:R-:W-:Y:S01]  /*6b10*/  FFMA R40, R40, UR34, -R10.reuse ;  /* 0x0000002228287c23 */ /* 0x100fe2000800080a */
[----:B------:R-:W-:Y:S01]  /*6b20*/  @!P3 FMUL R11, R11, 0.5 ;  /* 0x3f0000000b0bb820 */ /* 0x000fe20000400000 */
[--C-:B------:R-:W-:Y:S01]  /*6b30*/  FFMA R41, R41, UR34, -R10.reuse ;  /* 0x0000002229297c23 */ /* 0x100fe2000800080a */
[--C-:B------:R-:W-:Y:S01]  /*6b40*/  FFMA R44, R44, UR34, -R10.reuse ;  /* 0x000000222c2c7c23 */ /* 0x100fe2000800080a */
[--C-:B------:R-:W-:Y:S01]  /*6b50*/  FFMA R48, R48, UR34, -R10.reuse ;  /* 0x0000002230307c23 */ /* 0x100fe2000800080a */
[--C-:B------:R-:W-:Y:S01]  /*6b60*/  FFMA R45, R45, UR34, -R10.reuse ;  /* 0x000000222d2d7c23 */ /* 0x100fe2000800080a */
[----:B-1----:R-:W-:Y:S01]  /*6b70*/  @!P2 FMUL R51, R51, R51 ;  /* 0x000000333333a220 */ /* 0x002fe20000400000 */
[----:B------:R-:W1:Y:S01]  /*6b80*/  MUFU.EX2 R24, R11 ;  /* 0x0000000b00187308 */ /* 0x000e620000000800 */
[----:B------:R-:W-:Y:S01]  /*6b90*/  FSETP.GEU.AND P2, PT, R25, -126, PT ;  /* 0xc2fc00001900780b */ /* 0x000fe20003f4e000 */
[--C-:B------:R-:W-:Y:S01]  /*6ba0*/  FFMA R49, R49, UR34, -R10.reuse ;  /* 0x0000002231317c23 */ /* 0x100fe2000800080a */
[--C-:B------:R-:W-:Y:S01]  /*6bb0*/  FFMA R52, R52, UR34, -R10.reuse ;  /* 0x0000002234347c23 */ /* 0x100fe2000800080a */
[----:B------:R-:W-:Y:S01]  /*6bc0*/  @!P5 FMUL R28, R28, 0.5 ;  /* 0x3f0000001c1cd820 */ /* 0x000fe20000400000 */
[----:B------:R-:W-:Y:S01]  /*6bd0*/  FFMA R53, R53, UR34, -R10 ;  /* 0x0000002235357c23 */ /* 0x000fe2000800080a */
[----:B------:R-:W-:Y:S01]  /*6be0*/  FADD R13, -R13, R8 ;  /* 0x000000080d0d7221 */ /* 0x000fe20000000100 */
[----:B------:R-:W-:Y:S01]  /*6bf0*/  FADD R27, R114, R47 ;  /* 0x0000002f721b7221 */ /* 0x000fe20000000000 */
[----:B------:R-:W3:Y:S01]  /*6c00*/  MUFU.EX2 R55, R21 ;  /* 0x0000001500377308 */ /* 0x000ee20000000800 */
[----:B--2---:R-:W-:Y:S01]  /*6c10*/  @!P6 FMUL R116, R116, R116 ;  /* 0x000000747474e220 */ /* 0x004fe20000400000 */
[----:B------:R-:W-:Y:S01]  /*6c20*/  FSETP.GEU.AND P6, PT, R32, -126, PT ;  /* 0xc2fc00002000780b */ /* 0x000fe20003fce000 */
[----:B------:R-:W-:Y:S01]  /*6c30*/  FMUL R13, R13, UR34 ;  /* 0x000000220d0d7c20 */ /* 0x000fe20008400000 */
[----:B------:R-:W-:Y:S01]  /*6c40*/  FADD R34, R39, R54 ;  /* 0x0000003627227221 */ /* 0x000fe20000000000 */
[----:B------:R-:W-:Y:S01]  /*6c50*/  F2FP.F16.F32.PACK_AB R47, R50, R47 ;  /* 0x0000002f322f723e */ /* 0x000fe200000000ff */
[----:B------:R-:W-:-:S02]  /*6c60*/  @!P2 FMUL R25, R25, 0.5 ;  /* 0x3f0000001919a820 */ /* 0x000fc40000400000 */
[----:B------:R2:W4:Y:S01]  /*6c70*/  MUFU.EX2 R26, R28 ;  /* 0x0000001c001a7308 */ /* 0x0005220000000800 */
[----:B-1----:R-:W-:Y:S01]  /*6c80*/  @!P3 FMUL R24, R24, R24 ;  /* 0x000000181818b220 */ /* 0x002fe20000400000 */
[----:B------:R-:W-:-:S05]  /*6c90*/  FSETP.GEU.AND P3, PT, R33, -126, PT ;  /* 0xc2fc00002100780b */ /* 0x000fca0003f6e000 */
[----:B------:R-:W-:Y:S01]  /*6ca0*/  @!P6 FMUL R32, R32, 0.5 ;  /* 0x3f0000002020e820 */ /* 0x000fe20000400000 */
[----:B------:R1:W5:Y:S01]  /*6cb0*/  MUFU.EX2 R15, R25 ;  /* 0x00000019000f7308 */ /* 0x0003620000000800 */
[----:B---3--:R-:W-:Y:S01]  /*6cc0*/  @!P4 FMUL R55, R55, R55 ;  /* 0x000000373737c220 */ /* 0x008fe20000400000 */
[----:B------:R-:W-:Y:S01]  /*6cd0*/  FSETP.GEU.AND P4, PT, R29, -126, PT ;  /* 0xc2fc00001d00780b */ /* 0x000fe20003f8e000 */
[----:B--2---:R-:W-:-:S04]  /*6ce0*/  FADD R28, R38, R51 ;  /* 0x00000033261c7221 */ /* 0x004fc80000000000 */
[----:B------:R-:W-:Y:S01]  /*6cf0*/  @!P3 FMUL R33, R33, 0.5 ;  /* 0x3f0000002121b820 */ /* 0x000fe20000400000 */
[----:B------:R-:W2:Y:S01]  /*6d00*/  MUFU.EX2 R32, R32 ;  /* 0x0000002000207308 */ /* 0x000ea20000000800 */
[----:B----4-:R-:W-:Y:S01]  /*6d10*/  @!P5 FMUL R26, R26, R26 ;  /* 0x0000001a1a1ad220 */ /* 0x010fe20000400000 */
[----:B------:R-:W-:Y:S01]  /*6d20*/  FSETP.GEU.AND P5, PT, R37, -126, PT ;  /* 0xc2fc00002500780b */ /* 0x000fe20003fae000 */
[----:B-1----:R-:W-:-:S04]  /*6d30*/  FADD R25, R112, R117 ;  /* 0x0000007570197221 */ /* 0x002fc80000000000 */
[----:B------:R-:W-:Y:S01]  /*6d40*/  @!P4 FMUL R29, R29, 0.5 ;  /* 0x3f0000001d1dc820 */ /* 0x000fe20000400000 */
[----:B------:R-:W1:Y:S01]  /*6d50*/  MUFU.EX2 R33, R33 ;  /* 0x0000002100217308 */ /* 0x000e620000000800 */
[----:B-----5:R-:W-:Y:S01]  /*6d60*/  @!P2 FMUL R15, R15, R15 ;  /* 0x0000000f0f0fa220 */ /* 0x020fe20000400000 */
[----:B------:R-:W-:-:S05]  /*6d70*/  FSETP.GEU.AND P2, PT, R36, -126, PT ;  /* 0xc2fc00002400780b */ /* 0x000fca0003f4e000 */
[----:B------:R-:W-:Y:S01]  /*6d80*/  @!P5 FMUL R37, R37, 0.5 ;  /* 0x3f0000002525d820 */ /* 0x000fe20000400000 */
[----:B------:R3:W4:Y:S01]  /*6d90*/  MUFU.EX2 R11, R29 ;  /* 0x0000001d000b7308 */ /* 0x0007220000000800 */
[----:B--2---:R-:W-:Y:S01]  /*6da0*/  @!P6 FMUL R32, R32, R32 ;  /* 0x000000202020e220 */ /* 0x004fe20000400000 */
[----:B------:R-:W-:-:S05]  /*6db0*/  FSETP.GEU.AND P6, PT, R41, -126, PT ;  /* 0xc2fc00002900780b */ /* 0x000fca0003fce000 */
[----:B------:R-:W-:Y:S01]  /*6dc0*/  @!P2 FMUL R36, R36, 0.5 ;  /* 0x3f0000002424a820 */ /* 0x000fe20000400000 */
[----:B------:R-:W2:Y:S01]  /*6dd0*/  MUFU.EX2 R37, R37 ;  /* 0x0000002500257308 */ /* 0x000ea20000000800 */
[----:B-1----:R-:W-:Y:S01]  /*6de0*/  @!P3 FMUL R33, R33, R33 ;  /* 0x000000212121b220 */ /* 0x002fe20000400000 */
[----:B------:R-:W-:Y:S01]  /*6df0*/  FSETP.GEU.AND P3, PT, R44, -126, PT ;  /* 0xc2fc00002c00780b */ /* 0x000fe20003f6e000 */
[----:B---3--:R-:W-:-:S04]  /*6e00*/  FADD R29, R43, R116 ;  /* 0x000000742b1d7221 */ /* 0x008fc80000000000 */
[----:B------:R-:W-:Y:S01]  /*6e10*/  @!P6 FMUL R41, R41, 0.5 ;  /* 0x3f0000002929e820 */ /* 0x000fe20000400000 */
[----:B------:R1:W3:Y:S01]  /*6e20*/  MUFU.EX2 R30, R36 ;  /* 0x00000024001e7308 */ /* 0x0002e20000000800 */
[----:B----4-:R-:W-:Y:S01]  /*6e30*/  @!P4 FMUL R11, R11, R11 ;  /* 0x0000000b0b0bc220 */ /* 0x010fe20000400000 */
[----:B------:R-:W-:-:S05]  /*6e40*/  FSETP.GEU.AND P4, PT, R40, -126, PT ;  /* 0xc2fc00002800780b */ /* 0x000fca0003f8e000 */
[----:B------:R-:W-:Y:S01]  /*6e50*/  @!P3 FMUL R44, R44, 0.5 ;  /* 0x3f0000002c2cb820 */ /* 0x000fe20000400000 */
[----:B------:R-:W4:Y:S01]  /*6e60*/  MUFU.EX2 R12, R41 ;  /* 0x00000029000c7308 */ /* 0x000f220000000800 */
[----:B--2---:R-:W-:Y:S01]  /*6e70*/  @!P5 FMUL R37, R37, R37 ;  /* 0x000000252525d220 */ /* 0x004fe20000400000 */
[----:B------:R-:W-:Y:S01]  /*6e80*/  FSETP.GEU.AND P5, PT, R48, -126, PT ;  /* 0xc2fc00003000780b */ /* 0x000fe20003fae000 */
[----:B-1----:R-:W-:-:S04]  /*6e90*/  FADD R36, R42, R55 ;  /* 0x000000372a247221 */ /* 0x002fc80000000000 */
[----:B------:R-:W-:Y:S01]  /*6ea0*/  @!P4 FMUL R40, R40, 0.5 ;  /* 0x3f0000002828c820 */ /* 0x000fe20000400000 */
[----:B------:R-:W1:Y:S01]  /*6eb0*/  MUFU.EX2 R23, R44 ;  /* 0x0000002c00177308 */ /* 0x000e620000000800 */
[----:B---3--:R-:W-:Y:S01]  /*6ec0*/  @!P2 FMUL R30, R30, R30 ;  /* 0x0000001e1e1ea220 */ /* 0x008fe20000400000 */
[----:B------:R-:W-:-:S05]  /*6ed0*/  FSETP.GEU.AND P2, PT, R45, -126, PT ;  /* 0xc2fc00002d00780b */ /* 0x000fca0003f4e000 */
[----:B------:R-:W-:Y:S01]  /*6ee0*/  @!P5 FMUL R48, R48, 0.5 ;  /* 0x3f0000003030d820 */ /* 0x000fe20000400000 */
[----:B------:R2:W3:Y:S01]  /*6ef0*/  MUFU.EX2 R21, R40 ;  /* 0x0000002800157308 */ /* 0x0004e20000000800 */
[----:B----4-:R-:W-:Y:S01]  /*6f00*/  @!P6 FMUL R12, R12, R12 ;  /* 0x0000000c0c0ce220 */ /* 0x010fe20000400000 */
[----:B------:R-:W-:-:S05]  /*6f10*/  FSETP.GEU.AND P6, PT, R52, -126, PT ;  /* 0xc2fc00003400780b */ /* 0x000fca0003fce000 */
[----:B------:R-:W-:Y:S01]  /*6f20*/  @!P2 FMUL R45, R45, 0.5 ;  /* 0x3f0000002d2da820 */ /* 0x000fe20000400000 */
[----:B------:R-:W4:Y:S01]  /*6f30*/  MUFU.EX2 R35, R48 ;  /* 0x0000003000237308 */ /* 0x000f220000000800 */
[----:B-1----:R-:W-:Y:S01]  /*6f40*/  @!P3 FMUL R23, R23, R23 ;  /* 0x000000171717b220 */ /* 0x002fe20000400000 */
[----:B------:R-:W-:Y:S01]  /*6f50*/  FSETP.GEU.AND P3, PT, R53, -126, PT ;  /* 0xc2fc00003500780b */ /* 0x000fe20003f6e000 */
[----:B--2---:R-:W-:Y:S01]  /*6f60*/  FADD R40, R25, R28 ;  /* 0x0000001c19287221 */ /* 0x004fe20000000000 */
[----:B------:R-:W-:Y:S01]  /*6f70*/  FADD R25, R113, R46 ;  /* 0x0000002e71197221 */ /* 0x000fe20000000000 */
[----:B------:R-:W-:Y:S02]  /*6f80*/  FADD R28, R115, R50 ;  /* 0x00000032731c7221 */ /* 0x000fe40000000000 */
[----:B------:R-:W-:Y:S01]  /*6f90*/  @!P6 FMUL R52, R52, 0.5 ;  /* 0x3f0000003434e820 */ /* 0x000fe20000400000 */
[----:B------:R1:W2:Y:S01]  /*6fa0*/  MUFU.EX2 R14, R45 ;  /* 0x0000002d000e7308 */ /* 0x0002a20000000800 */
[----:B---3--:R-:W-:Y:S01]  /*6fb0*/  @!P4 FMUL R21, R21, R21 ;  /* 0x000000151515c220 */ /* 0x008fe20000400000 */
[----:B------:R-:W-:Y:S01]  /*6fc0*/  FSETP.GEU.AND P4, PT, R49, -126, PT ;  /* 0xc2fc00003100780b */ /* 0x000fe20003f8e000 */
[----:B------:R-:W-:Y:S01]  /*6fd0*/  FADD R44, R25, R34 ;  /* 0x00000022192c7221 */ /* 0x000fe20000000000 */
[----:B------:R-:W-:-:S03]  /*6fe0*/  FADD R25, R15, R12 ;  /* 0x0000000c0f197221 */ /* 0x000fc60000000000 */
[----:B------:R-:W-:Y:S01]  /*6ff0*/  @!P3 FMUL R53, R53, 0.5 ;  /* 0x3f0000003535b820 */ /* 0x000fe20000400000 */
[----:B------:R-:W3:Y:S01]  /*7000*/  MUFU.EX2 R9, R52 ;  /* 0x0000003400097308 */ /* 0x000ee20000000800 */
[----:B----4-:R-:W-:Y:S01]  /*7010*/  @!P5 FMUL R35, R35, R35 ;  /* 0x000000232323d220 */ /* 0x010fe20000400000 */
[----:B------:R-:W-:Y:S01]  /*7020*/  FSETP.GEU.AND P5, PT, R13, -126, PT ;  /* 0xc2fc00000d00780b */ /* 0x000fe20003fae000 */
[----:B-1----:R-:W-:Y:S01]  /*7030*/  FADD R45, R27, R36 ;  /* 0x000000241b2d7221 */ /* 0x002fe20000000000 */
[----:B------:R-:W-:Y:S01]  /*7040*/  FADD R27, R26, R23 ;  /* 0x000000171a1b7221 */ /* 0x000fe20000000000 */
[----:B------:R-:W-:Y:S02]  /*7050*/  F2FP.F16.F32.PACK_AB R26, R11, R26 ;  /* 0x0000001a0b1a723e */ /* 0x000fe400000000ff */
[----:B------:R-:W-:Y:S01]  /*7060*/  @!P4 FMUL R49, R49, 0.5 ;  /* 0x3f0000003131c820 */ /* 0x000fe20000400000 */
[----:B------:R1:W4:Y:S01]  /*7070*/  MUFU.EX2 R8, R53 ;  /* 0x0000003500087308 */ /* 0x0003220000000800 */
[----:B--2---:R-:W-:Y:S01]  /*7080*/  @!P2 FMUL R14, R14, R14 ;  /* 0x0000000e0e0ea220 */ /* 0x004fe20000400000 */
[----:B------:R-:W-:Y:S01]  /*7090*/  FSETP.GEU.AND P2, PT, R20, -126, PT ;  /* 0xc2fc00001400780b */ /* 0x000fe20003f4e000 */
[----:B------:R-:W-:Y:S01]  /*70a0*/  FADD R40, R40, R45 ;  /* 0x0000002d28287221 */ /* 0x000fe20000000000 */
[----:B------:R-:W-:-:S02]  /*70b0*/  F2FP.F16.F32.PACK_AB R45, R46, R117 ;  /* 0x000000752e2d723e */ /* 0x000fc400000000ff */
[----:B------:R-:W-:Y:S01]  /*70c0*/  F2FP.F16.F32.PACK_AB R46, R14, R23 ;  /* 0x000000170e2e723e */ /* 0x000fe200000000ff */
[----:B------:R-:W-:Y:S01]  /*70d0*/  @!P5 FMUL R13, R13, 0.5 ;  /* 0x3f0000000d0dd820 */ /* 0x000fe20000400000 */
[----:B------:R2:W5:Y:S01]  /*70e0*/  MUFU.EX2 R10, R49 ;  /* 0x00000031000a7308 */ /* 0x0005620000000800 */
[----:B---3--:R-:W-:Y:S01]  /*70f0*/  @!P6 FMUL R9, R9, R9 ;  /* 0x000000090909e220 */ /* 0x008fe20000400000 */
[----:B-1----:R-:W-:-:S03]  /*7100*/  F2FP.F16.F32.PACK_AB R53, R54, R51 ;  /* 0x000000333635723e */ /* 0x002fc600000000ff */
[----:B------:R-:W-:Y:S01]  /*7110*/  FADD R36, R30, R9 ;  /* 0x000000091e247221 */ /* 0x000fe20000000000 */
[----:B------:R-:W-:Y:S01]  /*7120*/  F2FP.F16.F32.PACK_AB R30, R37, R30 ;  /* 0x0000001e251e723e */ /* 0x000fe200000000ff */
[----:B------:R-:W-:Y:S01]  /*7130*/  @!P2 FMUL R20, R20, 0.5 ;  /* 0x3f0000001414a820 */ /* 0x000fe20000400000 */
[----:B------:R-:W1:Y:S01]  /*7140*/  MUFU.EX2 R13, R13 ;  /* 0x0000000d000d7308 */ /* 0x000e620000000800 */
[----:B----4-:R-:W-:Y:S01]  /*7150*/  @!P3 FMUL R8, R8, R8 ;  /* 0x000000080808b220 */ /* 0x010fe20000400000 */
[----:B--2---:R-:W-:Y:S01]  /*7160*/  FADD R49, R28, R29 ;  /* 0x0000001d1c317221 */ /* 0x004fe20000000000 */
[----:B------:R-:W-:Y:S01]  /*7170*/  FADD R28, R11, R14 ;  /* 0x0000000e0b1c7221 */ /* 0x000fe20000000000 */
[----:B------:R-:W-:Y:S01]  /*7180*/  FADD R29, R32, R35 ;  /* 0x00000023201d7221 */ /* 0x000fe20000000000 */
[----:B------:R-:W-:Y:S01]  /*7190*/  FADD R31, R37, R8 ;  /* 0x00000008251f7221 */ /* 0x000fe20000000000 */
[----:B------:R-:W-:Y:S01]  /*71a0*/  FADD R27, R27, R36 ;  /* 0x000000241b1b7221 */ /* 0x000fe20000000000 */
[----:B------:R-:W-:Y:S01]  /*71b0*/  FADD R49, R44, R49 ;  /* 0x000000312c317221 */ /* 0x000fe20000000000 */
[----:B------:R2:W3:Y:S01]  /*71c0*/  MUFU.EX2 R41, R20 ;  /* 0x0000001400297308 */ /* 0x0004e20000000800 */
[----:B-----5:R-:W-:Y:S01]  /*71d0*/  @!P4 FMUL R10, R10, R10 ;  /* 0x0000000a0a0ac220 */ /* 0x020fe20000400000 */
[----:B------:R-:W-:Y:S01]  /*71e0*/  FADD R28, R28, R31 ;  /* 0x0000001f1c1c7221 */ /* 0x000fe20000000000 */
[----:B------:R-:W-:Y:S01]  /*71f0*/  FADD R40, R40, R49 ;  /* 0x0000003128287221 */ /* 0x000fe20000000000 */
[----:B------:R-:W-:Y:S01]  /*7200*/  F2FP.F16.F32.PACK_AB R31, R43, R42 ;  /* 0x0000002a2b1f723e */ /* 0x000fe200000000ff */
[----:B------:R-:W-:Y:S01]  /*7210*/  FADD R34, R33, R10 ;  /* 0x0000000a21227221 */ /* 0x000fe20000000000 */
[----:B------:R-:W-:-:S02]  /*7220*/  F2FP.F16.F32.PACK_AB R44, R12, R21 ;  /* 0x000000150c2c723e */ /* 0x000fc400000000ff */
[----:B------:R-:W-:Y:S01]  /*7230*/  F2FP.F16.F32.PACK_AB R52, R10, R35 ;  /* 0x000000230a34723e */ /* 0x000fe200000000ff */
[----:B--2---:R-:W-:Y:S01]  /*7240*/  FADD R20, R24, R21 ;  /* 0x0000001518147221 */ /* 0x004fe20000000000 */
[----:B------:R-:W-:Y:S01]  /*7250*/  FADD R25, R25, R34 ;  /* 0x0000002219197221 */ /* 0x000fe20000000000 */
[----:B-1----:R-:W-:Y:S01]  /*7260*/  @!P5 FMUL R13, R13, R13 ;  /* 0x0000000d0d0dd220 */ /* 0x002fe20000400000 */
[----:B------:R-:W-:Y:S01]  /*7270*/  F2FP.F16.F32.PACK_AB R24, R15, R24 ;  /* 0x000000180f18723e */ /* 0x000fe200000000ff */
[----:B------:R-:W-:Y:S01]  /*7280*/  FADD R20, R20, R29 ;  /* 0x0000001d14147221 */ /* 0x000fe20000000000 */
[----:B------:R-:W-:Y:S01]  /*7290*/  FADD R25, R25, R28 ;  /* 0x0000001c19197221 */ /* 0x000fe20000000000 */
[----:B------:R-:W-:Y:S01]  /*72a0*/  F2FP.F16.F32.PACK_AB R29, R39, R38 ;  /* 0x00000026271d723e */ /* 0x000fe200000000ff */
[----:B------:R-:W-:Y:S01]  /*72b0*/  FMUL R104, R104, R13 ;  /* 0x0000000d68687220 */ /* 0x000fe20000400000 */
[----:B------:R-:W-:Y:S01]  /*72c0*/  FADD R20, R20, R27 ;  /* 0x0000001b14147221 */ /* 0x000fe20000000000 */
[----:B---3--:R-:W-:Y:S01]  /*72d0*/  @!P2 FMUL R41, R41, R41 ;  /* 0x000000292929a220 */ /* 0x008fe20000400000 */
[----:B------:R-:W-:Y:S01]  /*72e0*/  F2FP.F16.F32.PACK_AB R27, R115, R114 ;  /* 0x00000072731b723e */ /* 0x000fe200000000ff */
[----:B------:R-:W-:Y:S01]  /*72f0*/  FMUL R105, R105, R13 ;  /* 0x0000000d69697220 */ /* 0x000fe20000400000 */
        /* <DEDUP_REMOVED lines=33> */
[----:B------:R-:W-:Y:S01]  /*7510*/  F2FP.F16.F32.PACK_AB R25, R113, R112 ;  /* 0x000000707119723e */ /* 0x000fe200000000ff */
        /* <DEDUP_REMOVED lines=27> */
[----:B------:R-:W-:Y:S01]  /*76d0*/  F2FP.F16.F32.PACK_AB R54, R8, R9 ;  /* 0x000000090836723e */ /* 0x000fe200000000ff */
[----:B-12---:R-:W-:Y:S06]  /*76e0*/  @!P0 BRA `(.L_x_41) ;  /* 0x0000000000048947 */ /* 0x006fec0003800000 */
[----:B------:R-:W-:Y:S01]  /*76f0*/  BPT.TRAP 0x1 ;  /* 0x000000040000795c */ /* 0x000fe20000300000 */
.L_x_41:
[----:B------:R-:W-:Y:S05]  /*7700*/  @P2 BRA `(.L_x_42) ;  /* 0x0000000000082947 */ /* 0x000fea0003800000 */
[----:B------:R-:W1:Y:S02]  /*7710*/  SYNCS.PHASECHK.TRANS64.TRYWAIT P2, [UR6+0x1aa00], R20 ;  /* 0x01aa0014ff0075a7 */ /* 0x000e640008040146 */
[----:B-1----:R-:W-:Y:S05]  /*7720*/  @!P2 BRA `(.L_x_43) ;  /* 0x0000005000d8a947 */ /* 0x002fea0003800000 */
.L_x_42:
        /* <DEDUP_REMOVED lines=168> */
.L_x_44:
[----:B------:R-:W-:-:S04]  /*81b0*/  ULEA UR6, UR33, UR36, 0x3 ;  /* 0x0000002421067291 */ /* 0x000fc8000f8e183f */
[----:B------:R-:W-:-:S04]  /*81c0*/  UIADD3 UR6, UR6, 0x1aa28, URZ ;  /* 0x0001aa2806067890 */ /* 0x000fc8000fffe03f */
[----:B------:R-:W-:-:S09]  /*81d0*/  UPRMT UR6, URZ, 0x654, UR6 ;  /* 0x000006543f067896 */ /* 0x000fd20008000006 */
[----:B------:R-:W-:Y:S01]  /*81e0*/  SYNCS.ARRIVE.TRANS64.RED.A1T0 RZ, [UR6], RZ ;  /* 0x000000ffffff79a7 */ /* 0x000fe20008100406 */
[----:B------:R-:W-:Y:S05]  /*81f0*/  @P1 BRA `(.L_x_45) ;  /* 0x0000000000041947 */ /* 0x000fea0003800000 */
[----:B------:R-:W-:Y:S01]  /*8200*/  BPT.TRAP 0x1 ;  /* 0x000000040000795c */ /* 0x000fe20000300000 */
.L_x_45:
[----:B------:R-:W-:-:S04]  /*8210*/  UIADD3 UR33, UR33, 0x1, URZ ;  /* 0x0000000121217890 */ /* 0x000fc8000fffe03f */
[----:B------:R-:W-:-:S04]  /*8220*/  UISETP.NE.AND UP0, UPT, UR33, 0x5, UPT ;  /* 0x000000052100788c */ /* 0x000fc8000bf05270 */
[----:B------:R-:W-:Y:S01]  /*8230*/  USEL UR33, UR33, URZ, UP0 ;  /* 0x0000003f21217287 */ /* 0x000fe20008000000 */
[----:B------:R-:W-:Y:S11]  /*8240*/  @!P0 BRA `(.L_x_46) ;  /* 0x0000000000048947 */ /* 0x000ff60003800000 */
[----:B------:R-:W-:Y:S01]  /*8250*/  BPT.TRAP 0x1 ;  /* 0x000000040000795c */ /* 0x000fe20000300000 */
.L_x_46:
[----:B------:R-:W-:-:S04]  /*8260*/  ULEA UR6, UR33, UR36, 0x3 ;  /* 0x0000002421067291 */ /* 0x000fc8000f8e183f */
[----:B------:R-:W-:-:S04]  /*8270*/  UIADD3 UR6, UR6, 0x1aa28, URZ ;  /* 0x0001aa2806067890 */ /* 0x000fc8000fffe03f */
[----:B------:R-:W-:-:S09]  /*8280*/  UPRMT UR6, URZ, 0x654, UR6 ;  /* 0x000006543f067896 */ /* 0x000fd20008000006 */
[----:B------:R-:W-:Y:S01]  /*8290*/  SYNCS.ARRIVE.TRANS64.RED.A1T0 RZ, [UR6], RZ ;  /* 0x000000ffffff79a7 */ /* 0x000fe20008100406 */
[----:B------:R-:W-:Y:S05]  /*82a0*/  @P1 BRA `(.L_x_47) ;  /* 0x0000000000041947 */ /* 0x000fea0003800000 */
[----:B------:R-:W-:Y:S01]  /*82b0*/  BPT.TRAP 0x1 ;  /* 0x000000040000795c */ /* 0x000fe20000300000 */
.L_x_47:
[----:B------:R-:W-:Y:S01]  /*82c0*/  UIADD3 UR10, UR10, 0x1, URZ ;  /* 0x000000010a0a7890 */ /* 0x000fe2000fffe03f */
[C---:B------:R-:W-:Y:S01]  /*82d0*/  ISETP.GT.AND P2, PT, R7.reuse, 0x1, PT ;  /* 0x000000010700780c */ /* 0x040fe20003f44270 */
[----:B------:R-:W-:Y:S01]  /*82e0*/  UIADD3 UR33, UR33, 0x1, URZ ;  /* 0x0000000121217890 */ /* 0x000fe2000fffe03f */
[----:B------:R-:W-:Y:S01]  /*82f0*/  IADD3 R7, R7, -0x1, RZ ;  /* 0xffffffff07077810 */ /* 0x000fe20007ffe0ff */
[----:B------:R-:W-:Y:S01]  /*8300*/  UISETP.NE.AND UP1, UPT, UR10, 0x5, UPT ;  /* 0x000000050a00788c */ /* 0x000fe2000bf25270 */
[----:B------:R-:W-:Y:S01]  /*8310*/  VIADD R3, R3, 0x40 ;  /* 0x0000004003037836 */ /* 0x000fe20000000000 */
[----:B------:R-:W-:Y:S01]  /*8320*/  UISETP.NE.AND UP0, UPT, UR33, 0x5, UPT ;  /* 0x000000052100788c */ /* 0x000fe2000bf05270 */
[----:B------:R-:W-:Y:S01]  /*8330*/  MOV R8, R4 ;  /* 0x0000000400087202 */ /* 0x000fe20000000f00 */
[----:B------:R-:W-:Y:S01]  /*8340*/  USEL UR6, URZ, 0x1, UP1 ;  /* 0x000000013f067887 */ /* 0x000fe20008800000 */
[----:B-1----:R-:W-:Y:S01]  /*8350*/  IMAD.MOV.U32 R9, RZ, RZ, R5 ;  /* 0x000000ffff097224 */ /* 0x002fe200078e0005 */
[----:B------:R-:W-:-:S02]  /*8360*/  USEL UR33, UR33, URZ, UP0 ;  /* 0x0000003f21217287 */ /* 0x000fc40008000000 */
[----:B------:R-:W-:Y:S02]  /*8370*/  USEL UR53, UR10, URZ, UP1 ;  /* 0x0000003f0a357287 */ /* 0x000fe40008800000 */
[----:B------:R-:W-:Y:S01]  /*8380*/  LOP3.LUT R19, R19, UR6, RZ, 0x3c, !PT ;  /* 0x0000000613137c12 */ /* 0x000fe2000f8e3cff */
[----:B------:R-:W-:Y:S09]  /*8390*/  @P2 BRA `(.L_x_48) ;  /* 0xffffffd400fc2947 */ /* 0x000ff2000383ffff */
.L_x_37:
[----:B------:R-:W-:-:S04]  /*83a0*/  ULOP3.LUT UR4, UR50, 0x1, URZ, 0xfc, !UPT ;  /* 0x0000000132047892 */ /* 0x000fc8000f8efc3f */
[----:B------:R-:W-:-:S06]  /*83b0*/  UISETP.NE.AND UP0, UPT, UR4, 0x3, UPT ;  /* 0x000000030400788c */ /* 0x000fcc000bf05270 */
[----:B------:R-:W-:-:S13]  /*83c0*/  PLOP3.LUT P2, PT, PT, PT, UP0, 0x80, 0x0 ;  /* 0x000000000000781c */ /* 0x000fda0003f4f008 */
[----:B------:R-:W-:Y:S05]  /*83d0*/  @!P2 BRA `(.L_x_49) ;  /* 0x000000000004a947 */ /* 0x000fea0003800000 */
[----:B------:R-:W-:Y:S01]  /*83e0*/  BPT.TRAP 0x1 ;  /* 0x000000040000795c */ /* 0x000fe20000300000 */
.L_x_49:
[----:B------:R-:W-:Y:S02]  /*83f0*/  UISETP.GT.U32.AND UP0, UPT, UR50, 0x1, UPT ;  /* 0x000000013200788c */ /* 0x000fe4000bf04070 */
[----:B------:R-:W-:-:S04]  /*8400*/  ULEA UR4, UR47, UR36, 0x3 ;  /* 0x000000242f047291 */ /* 0x000fc8000f8e183f */
[----:B------:R-:W-:Y:S01]  /*8410*/  UIADD3 UR4, UR4, 0x1aa60, URZ ;  /* 0x0001aa6004047890 */ /* 0x000fe2000fffe03f */
[----:B------:R-:W-:-:S03]  /*8420*/  PLOP3.LUT P2, PT, PT, PT, UP0, 0x80, 0x0 ;  /* 0x000000000000781c */ /* 0x000fc60003f4f008 */
[----:B------:R-:W-:-:S09]  /*8430*/  UPRMT UR4, URZ, 0x654, UR4 ;  /* 0x000006543f047896 */ /* 0x000fd20008000004 */
[----:B------:R-:W-:Y:S01]  /*8440*/  SYNCS.ARRIVE.TRANS64.RED.A1T0 RZ, [UR4], RZ ;  /* 0x000000ffffff79a7 */ /* 0x000fe20008100404 */
[----:B------:R-:W-:Y:S05]  /*8450*/  @P2 BRA `(.L_x_50) ;  /* 0x0000000000042947 */ /* 0x000fea0003800000 */
[----:B------:R-:W-:Y:S01]  /*8460*/  BPT.TRAP 0x1 ;  /* 0x000000040000795c */ /* 0x000fe20000300000 */
.L_x_50:
[----:B------:R-:W-:Y:S05]  /*8470*/  @!P0 BRA `(.L_x_51) ;  /* 0x0000000000048947 */ /* 0x000fea0003800000 */
[----:B------:R-:W-:Y:S01]  /*8480*/  BPT.TRAP 0x1 ;  /* 0x000000040000795c */ /* 0x000fe20000300000 */
.L_x_51:
[----:B------:R-:W-:-:S04]  /*8490*/  ULEA UR33, UR33, UR36, 0x3 ;  /* 0x0000002421217291 */ /* 0x000fc8000f8e183f */
[----:B------:R-:W-:-:S04]  /*84a0*/  UIADD3 UR33, UR33, 0x1aa28, URZ ;  /* 0x0001aa2821217890 */ /* 0x000fc8000fffe03f */
[----:B------:R-:W-:-:S09]  /*84b0*/  UPRMT UR33, URZ, 0x654, UR33 ;  /* 0x000006543f217896 */ /* 0x000fd20008000021 */
[----:B------:R-:W-:Y:S01]  /*84c0*/  SYNCS.ARRIVE.TRANS64.RED.A1T0 RZ, [UR33], RZ ;  /* 0x000000ffffff79a7 */ /* 0x000fe20008100421 */
[----:B------:R-:W-:Y:S05]  /*84d0*/  @P1 BRA `(.L_x_52) ;  /* 0x0000000000041947 */ /* 0x000fea0003800000 */
[----:B------:R-:W-:Y:S01]  /*84e0*/  BPT.TRAP 0x1 ;  /* 0x000000040000795c */ /* 0x000fe20000300000 */
.L_x_52:
[----:B------:R-:W1:Y:S01]  /*84f0*/  SHFL.BFLY PT, R3, R0, 0x1, 0x1f ;  /* 0x0c201f0000037f89 */ /* 0x000e6200000e0000 */
[----:B------:R-:W-:Y:S01]  /*8500*/  BSSY B0, `(.L_x_53) ;  /* 0x0000023000007945 */ /* 0x000fe20003800000 */
[----:B------:R-:W-:Y:S01]  /*8510*/  MOV R9, 0x7f800000 ;  /* 0x7f80000000097802 */ /* 0x000fe20000000f00 */
[----:B------:R-:W-:Y:S01]  /*8520*/  IMAD.MOV.U32 R10, RZ, RZ, 0x3f800000 ;  /* 0x3f800000ff0a7424 */ /* 0x000fe200078e00ff */
[----:B------:R-:W2:Y:S01]  /*8530*/  SHFL.BFLY PT, R7, R6, 0x1, 0x1f ;  /* 0x0c201f0006077f89 */ /* 0x000ea200000e0000 */
[----:B------:R-:W-:Y:S02]  /*8540*/  IMAD.MOV.U32 R11, RZ, RZ, 0x7f800000 ;  /* 0x7f800000ff0b7424 */ /* 0x000fe400078e00ff */
[----:B-1----:R-:W-:Y:S01]  /*8550*/  FADD R3, R3, R0 ;  /* 0x0000000003037221 */ /* 0x002fe20000000000 */
[----:B--2---:R-:W-:-:S04]  /*8560*/  FADD R15, R7, R6 ;  /* 0x00000006070f7221 */ /* 0x004fc80000000000 */
[----:B------:R-:W1:Y:S01]  /*8570*/  SHFL.BFLY PT, R8, R3, 0x2, 0x1f ;  /* 0x0c401f0003087f89 */ /* 0x000e6200000e0000 */
[----:B------:R-:W-:-:S03]  /*8580*/  MOV R7, 0x3f800000 ;  /* 0x3f80000000077802 */ /* 0x000fc60000000f00 */
[----:B------:R-:W2:Y:S01]  /*8590*/  SHFL.BFLY PT, R20, R15, 0x2, 0x1f ;  /* 0x0c401f000f147f89 */ /* 0x000ea200000e0000 */
[C---:B-1----:R-:W-:Y:S01]  /*85a0*/  FSETP.NE.AND P0, PT, R3.reuse, -R8, PT ;  /* 0x800000080300720b */ /* 0x042fe20003f05000 */
[----:B------:R-:W-:Y:S01]  /*85b0*/  FADD R3, R3, R8 ;  /* 0x0000000803037221 */ /* 0x000fe20000000000 */
[----:B--2---:R-:W-:-:S11]  /*85c0*/  FADD R8, R15, R20 ;  /* 0x000000140f087221 */ /* 0x004fd60000000000 */
[----:B------:R-:W-:Y:S05]  /*85d0*/  @!P0 BRA `(.L_x_54) ;  /* 0x0000000000548947 */ /* 0x000fea0003800000 */
[----:B------:R-:W-:Y:S01]  /*85e0*/  IADD3 R0, R3, 0x1800000, RZ ;  /* 0x0180000003007810 */ /* 0x000fe20007ffe0ff */
[----:B------:R-:W-:Y:S03]  /*85f0*/  BSSY B1, `(.L_x_55) ;  /* 0x000000c000017945 */ /* 0x000fe60003800000 */
[----:B------:R-:W-:-:S04]  /*8600*/  LOP3.LUT R0, R0, 0x7f800000, RZ, 0xc0, !PT ;  /* 0x7f80000000007812 */ /* 0x000fc800078ec0ff */
[----:B------:R-:W-:-:S13]  /*8610*/  ISETP.GT.U32.AND P0, PT, R0, 0x1ffffff, PT ;  /* 0x01ffffff0000780c */ /* 0x000fda0003f04070 */
[----:B------:R-:W-:Y:S05]  /*8620*/  @P0 BRA `(.L_x_56) ;  /* 0x0000000000100947 */ /* 0x000fea0003800000 */
[----:B------:R-:W-:-:S07]  /*8630*/  MOV R14, 0x8650 ;  /* 0x00008650000e7802 */ /* 0x000fce0000000f00 */
[----:B------:R-:W-:Y:S05]  /*8640*/  CALL.REL.NOINC `($__internal_0_$__cuda_sm20_rcp_rn_f32_slowpath) ;  /* 0x0000004800207944 */ /* 0x000fea0003c00000 */
[----:B------:R-:W-:Y:S01]  /*8650*/  IMAD.MOV.U32 R7, RZ, RZ, R0 ;  /* 0x000000ffff077224 */ /* 0x000fe200078e0000 */
[----:B------:R-:W-:Y:S06]  /*8660*/  BRA `(.L_x_57) ;  /* 0x0000000000107947 */ /* 0x000fec0003800000 */
.L_x_56:
[----:B------:R-:W1:Y:S02]  /*8670*/  MUFU.RCP R0, R3 ;  /* 0x0000000300007308 */ /* 0x000e640000001000 */
[----:B-1----:R-:W-:-:S04]  /*8680*/  FFMA R6, R3, R0, -1 ;  /* 0xbf80000003067423 */ /* 0x002fc80000000000 */
[----:B------:R-:W-:-:S04]  /*8690*/  FADD.FTZ R7, -R6, -RZ ;  /* 0x800000ff06077221 */ /* 0x000fc80000010100 */
[----:B------:R-:W-:-:S07]  /*86a0*/  FFMA R7, R0, R7, R0 ;  /* 0x0000000700077223 */ /* 0x000fce0000000000 */
.L_x_57:
[----:B------:R-:W-:Y:S05]  /*86b0*/  BSYNC B1 ;  /* 0x0000000000017941 */ /* 0x000fea0003800000 */
.L_x_55:
[----:B------:R-:W-:Y:S01]  /*86c0*/  FSETP.GEU.AND P0, PT, |R3|, 1.175494350822287508e-38, PT ;  /* 0x008000000300780b */ /* 0x000fe20003f0e200 */
[----:B------:R-:W-:-:S12]  /*86d0*/  ULDC UR4, c[0x0][0x600] ;  /* 0x0001800000047ab9 */ /* 0x000fd80000000800 */
[----:B------:R-:W-:-:S04]  /*86e0*/  @!P0 FMUL R3, R3, 16777216 ;  /* 0x4b80000003038820 */ /* 0x000fc80000400000 */
[----:B------:R-:W1:Y:S02]  /*86f0*/  MUFU.LG2 R0, R3 ;  /* 0x0000000300007308 */ /* 0x000e640000000c00 */
[----:B-1----:R-:W-:-:S04]  /*8700*/  @!P0 FADD R0, R0, -24 ;  /* 0xc1c0000000008421 */ /* 0x002fc80000000000 */
[----:B------:R-:W-:-:S04]  /*8710*/  FMUL R11, R0, 0.69314718246459960938 ;  /* 0x3f317218000b7820 */ /* 0x000fc80000400000 */
[----:B------:R-:W-:-:S07]  /*8720*/  FFMA R11, R4, UR4, R11 ;  /* 0x00000004040b7c23 */ /* 0x000fce000800000b */
.L_x_54:
[----:B------:R-:W-:Y:S05]  /*8730*/  BSYNC B0 ;  /* 0x0000000000007941 */ /* 0x000fea0003800000 */
.L_x_53:
[----:B------:R-:W-:Y:S01]  /*8740*/  FSETP.NE.AND P0, PT, R15, -R20, PT ;  /* 0x800000140f00720b */ /* 0x000fe20003f05000 */
[----:B------:R-:W-:Y:S01]  /*8750*/  ULDC UR4, c[0x0][0x608] ;  /* 0x0001820000047ab9 */ /* 0x000fe20000000800 */
[----:B------:R-:W-:Y:S01]  /*8760*/  BSSY B0, `(.L_x_58) ;  /* 0x0000035000007945 */ /* 0x000fe20003800000 */
[----:B------:R-:W-:-:S04]  /*8770*/  FMUL R7, R7, UR4 ;  /* 0x0000000407077c20 */ /* 0x000fc80008400000 */
        /* <DEDUP_REMOVED lines=28> */
[----:B------:R-:W-:Y:S06]  /*8940*/  @!P0 BRA `(.L_x_59) ;  /* 0x0000000000588947 */ /* 0x000fec0003800000 */
[----:B------:R-:W-:Y:S01]  /*8950*/  IADD3 R0, R8, 0x1800000, RZ ;  /* 0x0180000008007810 */ /* 0x000fe20007ffe0ff */
[----:B------:R-:W-:Y:S03]  /*8960*/  BSSY B1, `(.L_x_60) ;  /* 0x000000d000017945 */ /* 0x000fe60003800000 */
[----:B------:R-:W-:-:S04]  /*8970*/  LOP3.LUT R0, R0, 0x7f800000, RZ, 0xc0, !PT ;  /* 0x7f80000000007812 */ /* 0x000fc800078ec0ff */
[----:B------:R-:W-:-:S13]  /*8980*/  ISETP.GT.U32.AND P0, PT, R0, 0x1ffffff, PT ;  /* 0x01ffffff0000780c */ /* 0x000fda0003f04070 */
[----:B------:R-:W-:Y:S05]  /*8990*/  @P0 BRA `(.L_x_61) ;  /* 0x0000000000140947 */ /* 0x000fea0003800000 */
[----:B------:R-:W-:Y:S01]  /*89a0*/  IMAD.MOV.U32 R3, RZ, RZ, R8 ;  /* 0x000000ffff037224 */ /* 0x000fe200078e0008 */
[----:B------:R-:W-:-:S07]  /*89b0*/  MOV R14, 0x89d0 ;  /* 0x000089d0000e7802 */ /* 0x000fce0000000f00 */
[----:B------:R-:W-:Y:S05]  /*89c0*/  CALL.REL.NOINC `($__internal_0_$__cuda_sm20_rcp_rn_f32_slowpath) ;  /* 0x0000004400407944 */ /* 0x000fea0003c00000 */
[----:B------:R-:W-:Y:S01]  /*89d0*/  MOV R10, R0 ;  /* 0x00000000000a7202 */ /* 0x000fe20000000f00 */
[----:B------:R-:W-:Y:S06]  /*89e0*/  BRA `(.L_x_62) ;  /* 0x0000000000107947 */ /* 0x000fec0003800000 */
.L_x_61:
[----:B------:R-:W1:Y:S02]  /*89f0*/  MUFU.RCP R3, R8 ;  /* 0x0000000800037308 */ /* 0x000e640000001000 */
[----:B-1----:R-:W-:-:S04]  /*8a00*/  FFMA R0, R8, R3, -1 ;  /* 0xbf80000008007423 */ /* 0x002fc80000000003 */
[----:B------:R-:W-:-:S04]  /*8a10*/  FADD.FTZ R0, -R0, -RZ ;  /* 0x800000ff00007221 */ /* 0x000fc80000010100 */
[----:B------:R-:W-:-:S07]  /*8a20*/  FFMA R10, R3, R0, R3 ;  /* 0x00000000030a7223 */ /* 0x000fce0000000003 */
.L_x_62:
[----:B------:R-:W-:Y:S05]  /*8a30*/  BSYNC B1 ;  /* 0x0000000000017941 */ /* 0x000fea0003800000 */
.L_x_60:
[----:B------:R-:W-:Y:S01]  /*8a40*/  FSETP.GEU.AND P0, PT, |R8|, 1.175494350822287508e-38, PT ;  /* 0x008000000800780b */ /* 0x000fe20003f0e200 */
[----:B------:R-:W-:-:S12]  /*8a50*/  ULDC UR4, c[0x0][0x600] ;  /* 0x0001800000047ab9 */ /* 0x000fd80000000800 */
[----:B------:R-:W-:-:S04]  /*8a60*/  @!P0 FMUL R8, R8, 16777216 ;  /* 0x4b80000008088820 */ /* 0x000fc80000400000 */
[----:B------:R-:W1:Y:S02]  /*8a70*/  MUFU.LG2 R0, R8 ;  /* 0x0000000800007308 */ /* 0x000e640000000c00 */
[----:B-1----:R-:W-:-:S04]  /*8a80*/  @!P0 FADD R0, R0, -24 ;  /* 0xc1c0000000008421 */ /* 0x002fc80000000000 */
[----:B------:R-:W-:-:S04]  /*8a90*/  FMUL R0, R0, 0.69314718246459960938 ;  /* 0x3f31721800007820 */ /* 0x000fc80000400000 */
[----:B------:R-:W-:-:S07]  /*8aa0*/  FFMA R9, R5, UR4, R0 ;  /* 0x0000000405097c23 */ /* 0x000fce0008000000 */
.L_x_59:
[----:B------:R-:W-:Y:S05]  /*8ab0*/  BSYNC B0 ;  /* 0x0000000000007941 */ /* 0x000fea0003800000 */
.L_x_58:
[----:B------:R-:W-:Y:S01]  /*8ac0*/  SHF.L.U32 R0, R22, 0x1f, RZ ;  /* 0x0000001f16007819 */ /* 0x000fe200000006ff */
[----:B------:R-:W-:Y:S01]  /*8ad0*/  UISETP.NE.AND UP0, UPT, UR52, 0x1, UPT ;  /* 0x000000013400788c */ /* 0x000fe2000bf05270 */
[----:B------:R-:W-:Y:S01]  /*8ae0*/  LOP3.LUT P0, R23, R2, 0x3, RZ, 0xc0, !PT ;  /* 0x0000000302177812 */ /* 0x000fe2000780c0ff */
[----:B------:R-:W-:Y:S01]  /*8af0*/  UISETP.NE.AND UP1, UPT, UR52, 0x2, UPT ;  /* 0x000000023400788c */ /* 0x000fe2000bf25270 */
[----:B------:R-:W1:Y:S01]  /*8b00*/  SYNCS.PHASECHK.TRANS64.TRYWAIT P1, [UR32+0x8], R0 ;  /* 0x00000800ff0075a7 */ /* 0x000e620008020160 */
[----:B------:R-:W-:Y:S02]  /*8b10*/  ULDC UR4, c[0x0][0x608] ;  /* 0x0001820000047ab9 */ /* 0x000fe40000000800 */
[----:B------:R-:W-:-:S04]  /*8b20*/  FMUL R10, R10, UR4 ;  /* 0x000000040a0a7c20 */ /* 0x000fc80008400000 */
[-C--:B------:R-:W-:Y:S01]  /*8b30*/  FMUL R106, R106, R10.reuse ;  /* 0x0000000a6a6a7220 */ /* 0x080fe20000400000 */
[----:B------:R-:W-:Y:S01]  /*8b40*/  @!UP0 ULOP3.LUT UP2, URZ, UR47, 0x2, URZ, 0xc0, !UPT ;  /* 0x000000022f3f8892 */ /* 0x000fe2000f84c03f */
[-C--:B------:R-:W-:Y:S01]  /*8b50*/  FMUL R107, R107, R10.reuse ;  /* 0x0000000a6b6b7220 */ /* 0x080fe20000400000 */
[----:B------:R-:W-:Y:S01]  /*8b60*/  @!UP0 ULOP3.LUT UR47, UR47, 0x1, URZ, 0xc0, !UPT ;  /* 0x000000012f2f8892 */ /* 0x000fe2000f8ec03f */
[-C--:B------:R-:W-:Y:S01]  /*8b70*/  FMUL R110, R110, R10.reuse ;  /* 0x0000000a6e6e7220 */ /* 0x080fe20000400000 */
[----:B------:R-:W-:Y:S01]  /*8b80*/  @!UP0 USEL UR4, URZ, 0x1, UP2 ;  /* 0x000000013f048887 */ /* 0x000fe20009000000 */
[-C--:B------:R-:W-:Y:S01]  /*8b90*/  FMUL R111, R111, R10.reuse ;  /* 0x0000000a6f6f7220 */ /* 0x080fe20000400000 */
[----:B------:R-:W-:Y:S01]  /*8ba0*/  @!UP1 UIADD3 UR5, UR47, 0x1, URZ ;  /* 0x000000012f059890 */ /* 0x000fe2000fffe03f */
[-C--:B------:R-:W-:Y:S01]  /*8bb0*/  FMUL R98, R98, R10.reuse ;  /* 0x0000000a62627220 */ /* 0x080fe20000400000 */
[----:B------:R-:W-:Y:S01]  /*8bc0*/  @!UP0 ULOP3.LUT UR46, UR46, UR4, URZ, 0x3c, !UPT ;  /* 0x000000042e2e8292 */ /* 0x000fe2000f8e3c3f */
[-C--:B------:R-:W-:Y:S01]  /*8bd0*/  FMUL R99, R99, R10.reuse ;  /* 0x0000000a63637220 */ /* 0x080fe20000400000 */
[----:B------:R-:W-:Y:S01]  /*8be0*/  @!UP1 UISETP.GT.U32.AND UP2, UPT, UR5, 0x1, UPT ;  /* 0x000000010500988c */ /* 0x000fe2000bf44070 */
[-C--:B------:R-:W-:Y:S01]  /*8bf0*/  FMUL R102, R102, R10.reuse ;  /* 0x0000000a66667220 */ /* 0x080fe20000400000 */
[----:B------:R-:W-:Y:S01]  /*8c00*/  @!UP1 ULOP3.LUT UR47, UR47, 0x1, URZ, 0xc, !UPT ;  /* 0x000000012f2f9892 */ /* 0x000fe2000f8e0c3f */
[-C--:B------:R-:W-:Y:S01]  /*8c10*/  FMUL R103, R103, R10.reuse ;  /* 0x0000000a67677220 */ /* 0x080fe20000400000 */
[----:B------:R-:W-:Y:S01]  /*8c20*/  @!UP1 USEL UR4, URZ, 0x1, !UP2 ;  /* 0x000000013f049887 */ /* 0x000fe2000d000000 */
[-C--:B------:R-:W-:Y:S01]  /*8c30*/  FMUL R90, R90, R10.reuse ;  /* 0x0000000a5a5a7220 */ /* 0x080fe20000400000 */
[-C--:B------:R-:W-:Y:S01]  /*8c40*/  FMUL R91, R91, R10.reuse ;  /* 0x0000000a5b5b7220 */ /* 0x080fe20000400000 */
[-C--:B------:R-:W-:Y:S01]  /*8c50*/  FMUL R27, R94, R10.reuse ;  /* 0x0000000a5e1b7220 */ /* 0x080fe20000400000 */
[----:B------:R-:W-:Y:S01]  /*8c60*/  @!UP1 ULOP3.LUT UR46, UR46, UR4, URZ, 0x3c, !UPT ;  /* 0x000000042e2e9292 */ /* 0x000fe2000f8e3c3f */
[-C--:B------:R-:W-:Y:S01]  /*8c70*/  FMUL R26, R95, R10.reuse ;  /* 0x0000000a5f1a7220 */ /* 0x080fe20000400000 */
[-C--:B------:R-:W-:Y:S01]  /*8c80*/  FMUL R29, R82, R10.reuse ;  /* 0x0000000a521d7220 */ /* 0x080fe20000400000 */
[-C--:B------:R-:W-:Y:S01]  /*8c90*/  FMUL R28, R83, R10.reuse ;  /* 0x0000000a531c7220 */ /* 0x080fe20000400000 */
[-C--:B------:R-:W-:Y:S01]  /*8ca0*/  FMUL R31, R86, R10.reuse ;  /* 0x0000000a561f7220 */ /* 0x080fe20000400000 */
[----:B------:R-:W-:Y:S01]  /*8cb0*/  FMUL R30, R87, R10 ;  /* 0x0000000a571e7220 */ /* 0x000fe20000400000 */
[----:B-1----:R-:W-:Y:S06]  /*8cc0*/  @!P1 BRA `(.L_x_63) ;  /* 0x0000003c00889947 */ /* 0x002fec0003800000 */
.L_x_137:
[----:B------:R-:W-:Y:S01]  /*8cd0*/  USHF.L.U32 UR42, UR42, 0x6, URZ ;  /* 0x000000062a2a7899 */ /* 0x000fe2000800063f */
[----:B------:R-:W-:Y:S04]  /*8ce0*/  BSSY B0, `(.L_x_64) ;  /* 0x000001a000007945 */ /* 0x000fe80003800000 */
[----:B------:R-:W-:Y:S07]  /*8cf0*/  @P0 BRA `(.L_x_65) ;  /* 0x0000000000600947 */ /* 0x000fee0003800000 */
[----:B------:R-:W2:Y:S01]  /*8d00*/  LDC R4, c[0x0][0xa10] ;  /* 0x00028400ff047b82 */ /* 0x000ea20000000800 */
[----:B-1----:R-:W-:Y:S01]  /*8d10*/  LOP3.LUT R0, R2, 0x60, RZ, 0xc0, !PT ;  /* 0x0000006002007812 */ /* 0x002fe200078ec0ff */
[----:B------:R-:W-:Y:S01]  /*8d20*/  IMAD R5, RZ, RZ, -UR39 ;  /* 0x80000027ff057e24 */ /* 0x000fe2000f8e02ff */
[----:B------:R-:W-:Y:S01]  /*8d30*/  SHF.R.U32.HI R3, RZ, 0x2, R2 ;  /* 0x00000002ff037819 */ /* 0x000fe20000011602 */
[----:B------:R-:W-:Y:S01]  /*8d40*/  ULDC UR4, c[0x0][0x288] ;  /* 0x0000a20000047ab9 */ /* 0x000fe20000000800 */
[----:B------:R-:W-:Y:S02]  /*8d50*/  SHF.R.U32.HI R0, RZ, 0x5, R0 ;  /* 0x00000005ff007819 */ /* 0x000fe40000011600 */
[----:B------:R-:W-:Y:S01]  /*8d60*/  LOP3.LUT R3, R3, 0x7, RZ, 0xc0, !PT ;  /* 0x0000000703037812 */ /* 0x000fe200078ec0ff */
[----:B------:R-:W1:Y:S01]  /*8d70*/  LDC.64 R6, c[0x0][0x688] ;  /* 0x0001a200ff067b82 */ /* 0x000e620000000a00 */
[----:B------:R-:W-:-:S04]  /*8d80*/  SHF.L.U32 R0, R0, 0x4, RZ ;  /* 0x0000000400007819 */ /* 0x000fc800000006ff */
[----:B------:R-:W-:Y:S01]  /*8d90*/  LOP3.LUT R3, R0, 0xfffffff0, R3, 0xe2, !PT ;  /* 0xfffffff000037812 */ /* 0x000fe200078ee203 */
[----:B--2---:R-:W-:-:S04]  /*8da0*/  IMAD R5, R4, R5, UR45 ;  /* 0x0000002d04057e24 */ /* 0x004fc8000f8e0205 */
[----:B-1----:R-:W-:Y:S02]  /*8db0*/  IMAD R0, R5, R6, UR42 ;  /* 0x0000002a05007e24 */ /* 0x002fe4000f8e0206 */
[----:B------:R-:W-:Y:S02]  /*8dc0*/  VIADD R5, R3, UR42 ;  /* 0x0000002a03057c36 */ /* 0x000fe40008000000 */
[----:B------:R-:W-:-:S03]  /*8dd0*/  IMAD R0, R7, UR44, R0 ;  /* 0x0000002c07007c24 */ /* 0x000fc6000f8e0200 */
[----:B------:R-:W-:Y:S02]  /*8de0*/  IADD3 R4, R5, 0x8, RZ ;  /* 0x0000000805047810 */ /* 0x000fe40007ffe0ff */
[----:B------:R-:W-:Y:S02]  /*8df0*/  IADD3 R3, P2, R3, R0, RZ ;  /* 0x0000000003037210 */ /* 0x000fe40007f5e0ff */
[----:B------:R-:W-:Y:S02]  /*8e00*/  ISETP.GE.U32.AND P0, PT, R5, UR4, PT ;  /* 0x0000000405007c0c */ /* 0x000fe4000bf06070 */
[----:B------:R-:W-:Y:S01]  /*8e10*/  ISETP.GE.U32.AND P1, PT, R4, UR4, PT ;  /* 0x0000000404007c0c */ /* 0x000fe2000bf26070 */
[----:B------:R-:W-:Y:S01]  /*8e20*/  ULDC.64 UR4, c[0x0][0x680] ;  /* 0x0001a00000047ab9 */ /* 0x000fe20000000a00 */
[----:B------:R-:W-:Y:S02]  /*8e30*/  LEA.HI.X.SX32 R0, R0, RZ, 0x1, P2 ;  /* 0x000000ff00007211 */ /* 0x000fe400010f0eff */
[----:B------:R-:W-:-:S04]  /*8e40*/  LEA R4, P2, R3, UR4, 0x2 ;  /* 0x0000000403047c11 */ /* 0x000fc8000f8410ff */
[----:B------:R-:W-:-:S05]  /*8e50*/  LEA.HI.X R5, R3, UR5, R0, 0x2, P2 ;  /* 0x0000000503057c11 */ /* 0x000fca00090f1400 */
[----:B------:R2:W-:Y:S04]  /*8e60*/  @!P0 STG.E desc[UR56][R4.64], R11 ;  /* 0x0000000b04008986 */ /* 0x0005e8000c101938 */
[----:B------:R2:W-:Y:S02]  /*8e70*/  @!P1 STG.E desc[UR56][R4.64+0x20], R9 ;  /* 0x0000200904009986 */ /* 0x0005e4000c101938 */
.L_x_65:
[----:B------:R-:W-:Y:S05]  /*8e80*/  BSYNC B0 ;  /* 0x0000000000007941 */ /* 0x000fea0003800000 */
.L_x_64:
[----:B------:R-:W-:Y:S01]  /*8e90*/  ULDC.64 UR4, c[0x0][0x730] ;  /* 0x0001cc0000047ab9 */ /* 0x000fe20000000a00 */
[-C--:B------:R-:W-:Y:S01]  /*8ea0*/  FMUL R33, R74, R10.reuse ;  /* 0x0000000a4a217220 */ /* 0x080fe20000400000 */
[----:B------:R-:W-:Y:S01]  /*8eb0*/  ISETP.NE.U32.AND P0, PT, RZ, UR4, PT ;  /* 0x00000004ff007c0c */ /* 0x000fe2000bf05070 */
[-C--:B------:R-:W-:Y:S01]  /*8ec0*/  FMUL R32, R75, R10.reuse ;  /* 0x0000000a4b207220 */ /* 0x080fe20000400000 */
[-C--:B------:R-:W-:Y:S01]  /*8ed0*/  FMUL R35, R78, R10.reuse ;  /* 0x0000000a4e237220 */ /* 0x080fe20000400000 */
[-C--:B------:R-:W-:Y:S01]  /*8ee0*/  FMUL R34, R79, R10.reuse ;  /* 0x0000000a4f227220 */ /* 0x080fe20000400000 */
[----:B------:R-:W-:Y:S01]  /*8ef0*/  ISETP.NE.AND.EX P0, PT, RZ, UR5, PT, P0 ;  /* 0x00000005ff007c0c */ /* 0x000fe2000bf05300 */
[-C--:B------:R-:W-:Y:S01]  /*8f00*/  FMUL R37, R66, R10.reuse ;  /* 0x0000000a42257220 */ /* 0x080fe20000400000 */
[-C--:B------:R-:W-:Y:S01]  /*8f10*/  FMUL R36, R67, R10.reuse ;  /* 0x0000000a43247220 */ /* 0x080fe20000400000 */
[-C--:B------:R-:W-:Y:S01]  /*8f20*/  FMUL R39, R70, R10.reuse ;  /* 0x0000000a46277220 */ /* 0x080fe20000400000 */
[-C--:B------:R-:W-:Y:S01]  /*8f30*/  FMUL R38, R71, R10.reuse ;  /* 0x0000000a47267220 */ /* 0x080fe20000400000 */
[-C--:B------:R-:W-:Y:S01]  /*8f40*/  FMUL R41, R58, R10.reuse ;  /* 0x0000000a3a297220 */ /* 0x080fe20000400000 */
[-C--:B------:R-:W-:Y:S01]  /*8f50*/  FMUL R40, R59, R10.reuse ;  /* 0x0000000a3b287220 */ /* 0x080fe20000400000 */
[-C--:B------:R-:W-:Y:S01]  /*8f60*/  FMUL R43, R62, R10.reuse ;  /* 0x0000000a3e2b7220 */ /* 0x080fe20000400000 */
[----:B------:R-:W-:-:S05]  /*8f70*/  FMUL R42, R63, R10 ;  /* 0x0000000a3f2a7220 */ /* 0x000fca0000400000 */
[----:B------:R-:W-:Y:S05]  /*8f80*/  @P0 BRA `(.L_x_66) ;  /* 0x0000000000240947 */ /* 0x000fea0003800000 */
[----:B------:R-:W-:Y:S02]  /*8f90*/  ULDC.64 UR4, c[0x0][0x728] ;  /* 0x0001ca0000047ab9 */ /* 0x000fe40000000a00 */
[----:B------:R-:W-:-:S04]  /*8fa0*/  ISETP.NE.U32.AND P0, PT, RZ, UR4, PT ;  /* 0x00000004ff007c0c */ /* 0x000fc8000bf05070 */
[----:B------:R-:W-:-:S13]  /*8fb0*/  ISETP.NE.AND.EX P0, PT, RZ, UR5, PT, P0 ;  /* 0x00000005ff007c0c */ /* 0x000fda000bf05300 */
[----:B------:R-:W-:Y:S05]  /*8fc0*/  @!P0 BRA `(.L_x_67) ;  /* 0x00000000000c8947 */ /* 0x000fea0003800000 */
[----:B--2---:R-:W2:Y:S02]  /*8fd0*/  LDC.64 R4, c[0x0][0x728] ;  /* 0x0001ca00ff047b82 */ /* 0x004ea40000000a00 */
[----:B--2---:R3:W5:Y:S01]  /*8fe0*/  LDG.E R18, desc[UR56][R4.64] ;  /* 0x0000003804127981 */ /* 0x004762000c1e1900 */
[----:B------:R-:W-:Y:S05]  /*8ff0*/  BRA `(.L_x_66) ;  /* 0x0000000000087947 */ /* 0x000fea0003800000 */
.L_x_67:
[----:B------:R-:W-:Y:S02]  /*9000*/  ULDC UR4, c[0x0][0x720] ;  /* 0x0001c80000047ab9 */ /* 0x000fe40000000800 */
[----:B------:R-:W-:-:S07]  /*9010*/  IMAD.U32 R18, RZ, RZ, UR4 ;  /* 0x00000004ff127e24 */ /* 0x000fce000f8e00ff */
.L_x_66:
[----:B-1----:R-:W-:-:S04]  /*9020*/  MOV R0, RZ ;  /* 0x000000ff00007202 */ /* 0x002fc80000000f00 */
[----:B------:R-:W-:-:S13]  /*9030*/  LOP3.LUT P0, RZ, R0, 0x9f, RZ, 0xc0, !PT ;  /* 0x0000009f00ff7812 */ /* 0x000fda000780c0ff */
[----:B------:R-:W-:Y:S05]  /*9040*/  @!P0 BRA `(.L_x_68) ;  /* 0x0000000000408947 */ /* 0x000fea0003800000 */
[----:B------:R-:W-:Y:S01]  /*9050*/  MOV R0, 0x0 ;  /* 0x0000000000007802 */ /* 0x000fe20000000f00 */
[----:B------:R-:W-:Y:S01]  /*9060*/  ULDC.64 UR4, c[0x4][0x70] ;  /* 0x01001c0000047ab9 */ /* 0x000fe20000000a00 */
[----:B------:R-:W-:Y:S01]  /*9070*/  ULDC.64 UR6, c[0x4][0x8] ;  /* 0x0100020000067ab9 */ /* 0x000fe20000000a00 */
[----:B--23--:R-:W-:Y:S01]  /*9080*/  MOV R4, UR4 ;  /* 0x0000000400047c02 */ /* 0x00cfe20008000f00 */
[----:B------:R1:W2:Y:S01]  /*9090*/  LDC.64 R14, c[0x4][R0] ;  /* 0x01000000000e7b82 */ /* 0x0002a20000000a00 */
[----:B------:R-:W-:Y:S01]  /*90a0*/  IMAD.U32 R5, RZ, RZ, UR5 ;  /* 0x00000005ff057e24 */ /* 0x000fe2000f8e00ff */
[----:B------:R-:W-:Y:S01]  /*90b0*/  ULDC.64 UR4, c[0x4][0x78] ;  /* 0x01001e0000047ab9 */ /* 0x000fe20000000a00 */
[----:B------:R-:W-:Y:S01]  /*90c0*/  MOV R10, UR6 ;  /* 0x00000006000a7c02 */ /* 0x000fe20008000f00 */
[----:B------:R-:W-:Y:S01]  /*90d0*/  IMAD.U32 R7, RZ, RZ, UR5 ;  /* 0x00000005ff077e24 */ /* 0x000fe2000f8e00ff */
[----:B------:R-:W-:Y:S01]  /*90e0*/  MOV R6, UR4 ;  /* 0x0000000400067c02 */ /* 0x000fe20008000f00 */
[----:B------:R-:W-:Y:S01]  /*90f0*/  IMAD.U32 R11, RZ, RZ, UR7 ;  /* 0x00000007ff0b7e24 */ /* 0x000fe2000f8e00ff */
[----:B------:R-:W-:Y:S01]  /*9100*/  MOV R8, 0x70 ;  /* 0x0000007000087802 */ /* 0x000fe20000000f00 */
[----:B------:R-:W-:Y:S01]  /*9110*/  IMAD.MOV.U32 R12, RZ, RZ, 0x1 ;  /* 0x00000001ff0c7424 */ /* 0x000fe200078e00ff */
[----:B-1----:R-:W-:-:S07]  /*9120*/  MOV R13, RZ ;  /* 0x000000ff000d7202 */ /* 0x002fce0000000f00 */
[----:B------:R-:W-:-:S07]  /*9130*/  LEPC R20, `(.L_x_68) ;  /* 0x000000001014794e */ /* 0x000fce0000000000 */
[----:B--2--5:R-:W-:Y:S05]  /*9140*/  CALL.ABS.NOINC R14 ;  /* 0x000000000e007343 */ /* 0x024fea0003c00000 */
.L_x_68:
[----:B------:R-:W-:Y:S01]  /*9150*/  MOV R3, UR52 ;  /* 0x0000003400037c02 */ /* 0x000fe20008000f00 */
[----:B------:R-:W-:-:S04]  /*9160*/  IMAD.U32 R24, RZ, RZ, UR36 ;  /* 0x00000024ff187e24 */ /* 0x000fc8000f8e00ff */
[----:B------:R-:W-:-:S04]  /*9170*/  IMAD R24, R3, 0x1100, R24 ;  /* 0x0000110003187824 */ /* 0x000fc800078e0218 */
[----:B------:R-:W-:-:S05]  /*9180*/  VIADD R25, R24, 0x17700 ;  /* 0x0001770018197836 */ /* 0x000fca0000000000 */
        /* <DEDUP_REMOVED lines=18> */
.L_x_69:
[C---:B------:R-:W-:Y:S01]  /*92b0*/  SHF.L.U32 R0, R2.reuse, 0x3, RZ ;  /* 0x0000000302007819 */ /* 0x040fe200000006ff */
[----:B------:R-:W-:Y:S01]  /*92c0*/  IMAD.SHL.U32 R3, R2, 0x10, RZ ;  /* 0x0000001002037824 */ /* 0x000fe200078e00ff */
[----:B------:R-:W-:Y:S01]  /*92d0*/  ULDC.64 UR4, c[0x0][0x730] ;  /* 0x0001cc0000047ab9 */ /* 0x000fe20000000a00 */
[----:B--23--:R-:W-:Y:S02]  /*92e0*/  SHF.R.U32.HI R5, RZ, 0x1, R2 ;  /* 0x00000001ff057819 */ /* 0x00cfe40000011602 */
[----:B------:R-:W-:Y:S02]  /*92f0*/  LOP3.LUT R0, R0, 0x300, RZ, 0xc0, !PT ;  /* 0x0000030000007812 */ /* 0x000fe400078ec0ff */
[----:B------:R-:W-:Y:S01]  /*9300*/  ISETP.NE.U32.AND P0, PT, RZ, UR4, PT ;  /* 0x00000004ff007c0c */ /* 0x000fe2000bf05070 */
[----:B------:R-:W-:Y:S01]  /*9310*/  ULDC UR4, c[0x0][0x720] ;  /* 0x0001c80000047ab9 */ /* 0x000fe20000000800 */
[----:B------:R-:W-:Y:S02]  /*9320*/  LEA R23, R23, R0, 0x4 ;  /* 0x0000000017177211 */ /* 0x000fe400078e20ff */
[----:B------:R-:W-:-:S02]  /*9330*/  LOP3.LUT R0, R2, 0x7f, RZ, 0xc0, !PT ;  /* 0x0000007f02007812 */ /* 0x000fc400078ec0ff */
[C---:B------:R-:W-:Y:S02]  /*9340*/  LOP3.LUT R4, R3.reuse, 0x40, RZ, 0xc0, !PT ;  /* 0x0000004003047812 */ /* 0x040fe400078ec0ff */
[----:B------:R-:W-:Y:S01]  /*9350*/  ISETP.NE.AND.EX P0, PT, RZ, UR5, PT, P0 ;  /* 0x00000005ff007c0c */ /* 0x000fe2000bf05300 */
[----:B------:R-:W-:Y:S01]  /*9360*/  VIADD R0, R0, 0x1f ;  /* 0x0000001f00007836 */ /* 0x000fe20000000000 */
[----:B------:R-:W-:Y:S01]  /*9370*/  LOP3.LUT R4, R4, 0x8, R5, 0xf8, !PT ;  /* 0x0000000804047812 */ /* 0x000fe200078ef805 */
[----:B------:R-:W-:Y:S01]  /*9380*/  IMAD.SHL.U32 R5, R2, 0x2, RZ ;  /* 0x0000000202057824 */ /* 0x000fe200078e00ff */
[----:B-----5:R-:W-:Y:S02]  /*9390*/  FSEL R44, R18, UR4, !P0 ;  /* 0x00000004122c7c08 */ /* 0x020fe4000c000000 */
[----:B------:R-:W-:Y:S02]  /*93a0*/  ISETP.GT.U32.AND P0, PT, R0, 0x3e, PT ;  /* 0x0000003e0000780c */ /* 0x000fe40003f04070 */
[----:B------:R-:W-:Y:S01]  /*93b0*/  LOP3.LUT R5, R4, 0x8, R5, 0x78, !PT ;  /* 0x0000000804057812 */ /* 0x000fe200078e7805 */
[-C--:B------:R-:W-:Y:S01]  /*93c0*/  FMUL R6, R108, R44.reuse ;  /* 0x0000002c6c067220 */ /* 0x080fe20000400000 */
[----:B------:R-:W-:Y:S01]  /*93d0*/  LOP3.LUT R4, R3, 0x80, RZ, 0xc0, !PT ;  /* 0x0000008003047812 */ /* 0x000fe200078ec0ff */
[-C--:B------:R-:W-:Y:S01]  /*93e0*/  FMUL R7, R109, R44.reuse ;  /* 0x0000002c6d077220 */ /* 0x080fe20000400000 */
[-C--:B------:R-:W-:Y:S01]  /*93f0*/  FMUL R3, R105, R44.reuse ;  /* 0x0000002c69037220 */ /* 0x080fe20000400000 */
[-C--:B------:R-:W-:Y:S01]  /*9400*/  FMUL R0, R107, R44.reuse ;  /* 0x0000002c6b007220 */ /* 0x080fe20000400000 */
[----:B------:R-:W-:Y:S01]  /*9410*/  IADD3 R23, R5, R23, R4 ;  /* 0x0000001705177210 */ /* 0x000fe20007ffe004 */
[-C--:B------:R-:W-:Y:S01]  /*9420*/  FMUL R4, R104, R44.reuse ;  /* 0x0000002c68047220 */ /* 0x080fe20000400000 */
[-C--:B------:R-:W-:Y:S01]  /*9430*/  FMUL R5, R106, R44.reuse ;  /* 0x0000002c6a057220 */ /* 0x080fe20000400000 */
[-C--:B------:R-:W-:Y:S01]  /*9440*/  FMUL R8, R110, R44.reuse ;  /* 0x0000002c6e087220 */ /* 0x080fe20000400000 */
[----:B------:R-:W-:Y:S01]  /*9450*/  FMUL R9, R111, R44 ;  /* 0x0000002c6f097220 */ /* 0x000fe20000400000 */
[----:B------:R-:W-:Y:S01]  /*9460*/  F2FP.F16.F32.PACK_AB R6, R7, R6 ;  /* 0x000000060706723e */ /* 0x000fe200000000ff */
[-C--:B------:R-:W-:Y:S01]  /*9470*/  FMUL R10, R97, R44.reuse ;  /* 0x0000002c610a7220 */ /* 0x080fe20000400000 */
[----:B------:R-:W-:Y:S01]  /*9480*/  LEA R25, R23, R25, 0x1 ;  /* 0x0000001917197211 */ /* 0x000fe200078e08ff */
        /* <DEDUP_REMOVED lines=48> */
[----:B------:R-:W-:Y:S01]  /*9790*/  IMAD R23, R23, 0x2, R24 ;  /* 0x0000000217177824 */ /* 0x000fe200078e0218 */
[----:B------:R-:W-:-:S02]  /*97a0*/  F2FP.F16.F32.PACK_AB R5, R0, R5 ;  /* 0x000000050005723e */ /* 0x000fc400000000ff */
[----:B------:R-:W-:Y:S01]  /*97b0*/  F2FP.F16.F32.PACK_AB R7, R9, R8 ;  /* 0x000000080907723e */ /* 0x000fe200000000ff */
[----:B------:R-:W-:Y:S06]  /*97c0*/  @P0 BRA `(.L_x_70) ;  /* 0x0000000000040947 */ /* 0x000fec0003800000 */
[----:B------:R-:W-:-:S04]  /*97d0*/  DEPBAR.LE SB0, 0x1 ;  /* 0x000080400000791a */ /* 0x000fc80000000000 */
.L_x_70:
[----:B------:R-:W-:Y:S05]  /*97e0*/  WARPSYNC.ALL ;  /* 0x0000000000007948 */ /* 0x000fea0003800000 */
[----:B------:R-:W-:Y:S01]  /*97f0*/  BAR.SYNC.DEFER_BLOCKING 0x1, 0x80 ;  /* 0x0042000000007b1d */ /* 0x000fe20000010000 */
[----:B------:R-:W-:Y:S02]  /*9800*/  F2FP.F16.F32.PACK_AB R8, R10, R11 ;  /* 0x0000000b0a08723e */ /* 0x000fe400000000ff */
[----:B------:R-:W-:Y:S02]  /*9810*/  F2FP.F16.F32.PACK_AB R9, R12, R13 ;  /* 0x0000000d0c09723e */ /* 0x000fe400000000ff */
[----:B------:R-:W-:Y:S01]  /*9820*/  F2FP.F16.F32.PACK_AB R10, R101, R100 ;  /* 0x00000064650a723e */ /* 0x000fe200000000ff */
[----:B------:R-:W-:Y:S01]  /*9830*/  BSSY B0, `(.L_x_71) ;  /* 0x0000016000007945 */ /* 0x000fe20003800000 */
[----:B------:R-:W-:Y:S01]  /*9840*/  F2FP.F16.F32.PACK_AB R11, R14, R15 ;  /* 0x0000000f0e0b723e */ /* 0x000fe200000000ff */
[----:B------:R1:W-:Y:S01]  /*9850*/  STSM.16.M88.4 [R23+0x17700], R4 ;  /* 0x0177000417007844 */ /* 0x0003e20000000200 */
[----:B------:R-:W-:Y:S01]  /*9860*/  @!PT LDS RZ, [RZ] ;  /* 0x00000000fffff984 */ /* 0x000fe20000000800 */
[----:B------:R-:W-:Y:S01]  /*9870*/  @!PT LDS RZ, [RZ] ;  /* 0x00000000fffff984 */ /* 0x000fe20000000800 */
[----:B------:R-:W-:Y:S01]  /*9880*/  @!PT LDS RZ, [RZ] ;  /* 0x00000000fffff984 */ /* 0x000fe20000000800 */
[----:B------:R-:W-:Y:S01]  /*9890*/  @!PT LDS RZ, [RZ] ;  /* 0x00000000fffff984 */ /* 0x000fe20000000800 */
[----:B------:R2:W-:Y:S06]  /*98a0*/  MEMBAR.ALL.CTA ;  /* 0x0000000000007992 */ /* 0x0005ec0000008000 */
[----:B--2---:R-:W2:Y:S02]  /*98b0*/  FENCE.VIEW.ASYNC.S ;  /* 0x00000000000073c6 */ /* 0x004ea40000000000 */
[----:B--2---:R-:W-:Y:S06]  /*98c0*/  BAR.SYNC.DEFER_BLOCKING 0x1, 0x80 ;  /* 0x0042000000007b1d */ /* 0x004fec0000010000 */
[----:B------:R-:W-:Y:S05]  /*98d0*/  @P0 BRA `(.L_x_72) ;  /* 0x00000000002c0947 */ /* 0x000fea0003800000 */
[----:B------:R-:W-:Y:S01]  /*98e0*/  R2UR UR40, R24 ;  /* 0x00000000182872ca */ /* 0x000fe200000e0000 */
[----:B------:R-:W-:Y:S02]  /*98f0*/  UIADD3 UR43, -UR39, URZ, URZ ;  /* 0x0000003f272b7290 */ /* 0x000fe4000fffe13f */
[----:B------:R-:W-:Y:S01]  /*9900*/  UIADD3 UR6, UP0, UR54, 0x670, URZ ;  /* 0x0000067036067890 */ /* 0x000fe2000ff1e03f */
[----:B------:R-:W-:Y:S01]  /*9910*/  ULDC UR4, c[0x0][0xa10] ;  /* 0x0002840000047ab9 */ /* 0x000fe20000000800 */
[----:B------:R-:W-:Y:S01]  /*9920*/  UMOV UR41, URZ ;  /* 0x0000003f00297c82 */ /* 0x000fe20008000000 */
[----:B------:R-:W-:Y:S02]  /*9930*/  UIMAD UR43, UR4, UR43, UR45 ;  /* 0x0000002b042b72a4 */ /* 0x000fe4000f8e022d */
[----:B------:R-:W-:-:S05]  /*9940*/  UIADD3.X UR7, URZ, UR55, URZ, UP0, !UPT ;  /* 0x000000373f077290 */ /* 0x000fca00087fe43f */
[----:B------:R-:W-:-:S09]  /*9950*/  UIADD3 UR40, UR40, 0x17700, URZ ;  /* 0x0001770028287890 */ /* 0x000fd2000fffe03f */
[----:B------:R2:W-:Y:S01]  /*9960*/  UTMASTG.4D [UR40], [UR6] ;  /* 0x00000028060073b5 */ /* 0x0005e20008018000 */
[----:B------:R0:W-:Y:S01]  /*9970*/  UTMACMDFLUSH ;  /* 0x00000000000079b7 */ /* 0x0001e20000000000 */
[----:B--2---:R-:W-:-:S04]  /*9980*/  DEPBAR.LE SB0, 0x1 ;  /* 0x000080400000791a */ /* 0x004fc80000000000 */
.L_x_72:
[----:B------:R-:W-:Y:S05]  /*9990*/  BSYNC B0 ;  /* 0x0000000000007941 */ /* 0x000fea0003800000 */
.L_x_71:
        /* <DEDUP_REMOVED lines=12> */
[----:B---3--:R-:W3:Y:S02]  /*9a60*/  FENCE.VIEW.ASYNC.S ;  /* 0x00000000000073c6 */ /* 0x008ee40000000000 */
[----:B---3--:R-:W-:Y:S06]  /*9a70*/  BAR.SYNC.DEFER_BLOCKING 0x1, 0x80 ;  /* 0x0042000000007b1d */ /* 0x008fec0000010000 */
[----:B------:R-:W-:Y:S05]  /*9a80*/  @P0 BRA `(.L_x_74) ;  /* 0x00000000002c0947 */ /* 0x000fea0003800000 */
[----:B------:R-:W-:Y:S01]  /*9a90*/  R2UR UR40, R24 ;  /* 0x00000000182872ca */ /* 0x000fe200000e0000 */
[----:B------:R-:W-:Y:S02]  /*9aa0*/  UIADD3 UR43, -UR39, URZ, URZ ;  /* 0x0000003f272b7290 */ /* 0x000fe4000fffe13f */
[----:B------:R-:W-:Y:S01]  /*9ab0*/  UIADD3 UR6, UP0, UR54, 0x670, URZ ;  /* 0x0000067036067890 */ /* 0x000fe2000ff1e03f */
[----:B------:R-:W-:Y:S01]  /*9ac0*/  ULDC UR4, c[0x0][0xa10] ;  /* 0x0002840000047ab9 */ /* 0x000fe20000000800 */
[----:B------:R-:W-:Y:S01]  /*9ad0*/  UMOV UR41, 0x10 ;  /* 0x0000001000297882 */ /* 0x000fe20000000000 */
[----:B------:R-:W-:Y:S02]  /*9ae0*/  UIMAD UR43, UR4, UR43, UR45 ;  /* 0x0000002b042b72a4 */ /* 0x000fe4000f8e022d */
[----:B------:R-:W-:-:S05]  /*9af0*/  UIADD3.X UR7, URZ, UR55, URZ, UP0, !UPT ;  /* 0x000000373f077290 */ /* 0x000fca00087fe43f */
[----:B------:R-:W-:-:S09]  /*9b00*/  UIADD3 UR40, UR40, 0x17f00, URZ ;  /* 0x00017f0028287890 */ /* 0x000fd2000fffe03f */
[----:B------:R3:W-:Y:S01]  /*9b10*/  UTMASTG.4D [UR40], [UR6] ;  /* 0x00000028060073b5 */ /* 0x0007e20008018000 */
[----:B------:R0:W-:Y:S01]  /*9b20*/  UTMACMDFLUSH ;  /* 0x00000000000079b7 */ /* 0x0001e20000000000 */
[----:B---3--:R-:W-:-:S04]  /*9b30*/  DEPBAR.LE SB0, 0x1 ;  /* 0x000080400000791a */ /* 0x008fc80000000000 */
.L_x_74:
[----:B------:R-:W-:Y:S05]  /*9b40*/  BSYNC B0 ;  /* 0x0000000000007941 */ /* 0x000fea0003800000 */
.L_x_73:
[----:B------:R-:W-:Y:S01]  /*9b50*/  BAR.SYNC.DEFER_BLOCKING 0x1, 0x80 ;  /* 0x0042000000007b1d */ /* 0x000fe20000010000 */
[----:B------:R-:W-:Y:S02]  /*9b60*/  F2FP.F16.F32.PACK_AB R80, R81, R80 ;  /* 0x000000505150723e */ /* 0x000fe400000000ff */
[----:B------:R-:W-:Y:S02]  /*9b70*/  F2FP.F16.F32.PACK_AB R81, R28, R29 ;  /* 0x0000001d1c51723e */ /* 0x000fe400000000ff */
[----:B------:R-:W-:Y:S01]  /*9b80*/  F2FP.F16.F32.PACK_AB R82, R85, R84 ;  /* 0x000000545552723e */ /* 0x000fe200000000ff */
[----:B------:R-:W-:Y:S01]  /*9b90*/  BSSY B0, `(.L_x_75) ;  /* 0x0000018000007945 */ /* 0x000fe20003800000 */
[----:B------:R-:W-:Y:S01]  /*9ba0*/  F2FP.F16.F32.PACK_AB R83, R30, R31 ;  /* 0x0000001f1e53723e */ /* 0x000fe200000000ff */
[----:B------:R3:W-:Y:S01]  /*9bb0*/  STSM.16.M88.4 [R25], R88 ;  /* 0x0000005819007844 */ /* 0x0007e20000000200 */
[----:B------:R-:W-:Y:S01]  /*9bc0*/  @!PT LDS RZ, [RZ] ;  /* 0x00000000fffff984 */ /* 0x000fe20000000800 */
[----:B------:R-:W-:Y:S01]  /*9bd0*/  @!PT LDS RZ, [RZ] ;  /* 0x00000000fffff984 */ /* 0x000fe20000000800 */
[----:B------:R-:W-:Y:S01]  /*9be0*/  @!PT LDS RZ, [RZ] ;  /* 0x00000000fffff984 */ /* 0x000fe20000000800 */
[----:B------:R-:W-:Y:S01]  /*9bf0*/  @!PT LDS RZ, [RZ] ;  /* 0x00000000fffff984 */ /* 0x000fe20000000800 */
[----:B------:R4:W-:Y:S06]  /*9c00*/  MEMBAR.ALL.CTA ;  /* 0x0000000000007992 */ /* 0x0009ec0000008000 */
[----:B----4-:R-:W4:Y:S02]  /*9c10*/  FENCE.VIEW.ASYNC.S ;  /* 0x00000000000073c6 */ /* 0x010f240000000000 */
[----:B----4-:R-:W-:Y:S06]  /*9c20*/  BAR.SYNC.DEFER_BLOCKING 0x1, 0x80 ;  /* 0x0042000000007b1d */ /* 0x010fec0000010000 */
[----:B------:R-:W-:Y:S05]  /*9c30*/  @P0 BRA `(.L_x_76) ;  /* 0x0000000000340947 */ /* 0x000fea0003800000 */
[----:B------:R-:W-:Y:S01]  /*9c40*/  R2UR UR8, R24 ;  /* 0x00000000180872ca */ /* 0x000fe200000e0000 */
[----:B------:R-:W-:Y:S02]  /*9c50*/  UIADD3 UR11, -UR39, URZ, URZ ;  /* 0x0000003f270b7290 */ /* 0x000fe4000fffe13f */
[----:B------:R-:W-:Y:S01]  /*9c60*/  UIADD3 UR6, UP0, UR54, 0x670, URZ ;  /* 0x0000067036067890 */ /* 0x000fe2000ff1e03f */
[----:B------:R-:W-:Y:S01]  /*9c70*/  ULDC UR4, c[0x0][0xa10] ;  /* 0x0002840000047ab9 */ /* 0x000fe20000000800 */
[----:B------:R-:W-:Y:S01]  /*9c80*/  UMOV UR9, 0x20 ;  /* 0x0000002000097882 */ /* 0x000fe20000000000 */
[----:B------:R-:W-:Y:S02]  /*9c90*/  UIMAD UR11, UR4, UR11, UR45 ;  /* 0x0000000b040b72a4 */ /* 0x000fe4000f8e022d */
[----:B------:R-:W-:Y:S01]  /*9ca0*/  UIADD3.X UR7, URZ, UR55, URZ, UP0, !UPT ;  /* 0x000000373f077290 */ /* 0x000fe200087fe43f */
[----:B------:R-:W-:Y:S01]  /*9cb0*/  UMOV UR10, UR42 ;  /* 0x0000002a000a7c82 */ /* 0x000fe20008000000 */
[----:B------:R-:W-:-:S03]  /*9cc0*/  UMOV UR12, UR44 ;  /* 0x0000002c000c7c82 */ /* 0x000fc60008000000 */
[----:B------:R-:W-:-:S09]  /*9cd0*/  UIADD3 UR8, UR8, 0x17700, URZ ;  /* 0x0001770008087890 */ /* 0x000fd2000fffe03f */
[----:B------:R4:W-:Y:S01]  /*9ce0*/  UTMASTG.4D [UR8], [UR6] ;  /* 0x00000008060073b5 */ /* 0x0009e20008018000 */
[----:B------:R0:W-:Y:S01]  /*9cf0*/  UTMACMDFLUSH ;  /* 0x00000000000079b7 */ /* 0x0001e20000000000 */
[----:B----4-:R-:W-:-:S04]  /*9d00*/  DEPBAR.LE SB0, 0x1 ;  /* 0x000080400000791a */ /* 0x010fc80000000000 */
.L_x_76:
[----:B------:R-:W-:Y:S05]  /*9d10*/  BSYNC B0 ;  /* 0x0000000000007941 */ /* 0x000fea0003800000 */
.L_x_75:
        /* <DEDUP_REMOVED lines=12> */
[----:B-----5:R-:W5:Y:S02]  /*9de0*/  FENCE.VIEW.ASYNC.S ;  /* 0x00000000000073c6 */ /* 0x020f640000000000 */
[----:B-----5:R-:W-:Y:S06]  /*9df0*/  BAR.SYNC.DEFER_BLOCKING 0x1, 0x80 ;  /* 0x0042000000007b1d */ /* 0x020fec0000010000 */
        /* <DEDUP_REMOVED lines=13> */
[----:B-1----:R-:W-:-:S04]  /*9ed0*/  DEPBAR.LE SB0, 0x1 ;  /* 0x000080400000791a */ /* 0x002fc80000000000 */
.L_x_78:
[----:B------:R-:W-:Y:S05]  /*9ee0*/  BSYNC B0 ;  /* 0x0000000000007941 */ /* 0x000fea0003800000 */
.L_x_77:
        /* <DEDUP_REMOVED lines=28> */
.L_x_80:
[----:B------:R-:W-:Y:S05]  /*a0b0*/  BSYNC B0 ;  /* 0x0000000000007941 */ /* 0x000fea0003800000 */
.L_x_79:
        /* <DEDUP_REMOVED lines=28> */
.L_x_82:
[----:B------:R-:W-:Y:S05]  /*a280*/  BSYNC B0 ;  /* 0x0000000000007941 */ /* 0x000fea0003800000 */
.L_x_81:
[----:B------:R-:W-:Y:S06]  /*a290*/  BAR.SYNC.DEFER_BLOCKING 0x1, 0x80 ;  /* 0x0042000000007b1d */ /* 0x000fec0000010000 */
[----:B------:R-:W-:Y:S01]  /*a2a0*/  BSSY B0, `(.L_x_83) ;  /* 0x0000016000007945 */ /* 0x000fe20003800000 */
        /* <DEDUP_REMOVED lines=19> */
[----:B------:R1:W-:Y:S02]  /*a3e0*/  UTMASTG.4D [UR8], [UR6] ;  /* 0x00000008060073b5 */ /* 0x0003e40008018000 */
[----:B-1----:R0:W-:Y:S02]  /*a3f0*/  UTMACMDFLUSH ;  /* 0x00000000000079b7 */ /* 0x0021e40000000000 */
.L_x_84:
[----:B------:R-:W-:Y:S05]  /*a400*/  BSYNC B0 ;  /* 0x0000000000007941 */ /* 0x000fea0003800000 */
.L_x_83:
[----:B------:R-:W-:Y:S01]  /*a410*/  ULEA UR4, UR52, 0xfffffff8, 0x3 ;  /* 0xfffffff834047891 */ /* 0x000fe2000f8e183f */
[----:B------:R-:W-:-:S04]  /*a420*/  DEPBAR.LE SB0, 0x0 ;  /* 0x000080000000791a */ /* 0x000fc80000000000 */
[----:B------:R-:W-:Y:S01]  /*a430*/  ULOP3.LUT UR4, UR4, 0x8, URZ, 0xc0, !UPT ;  /* 0x0000000804047892 */ /* 0x000fe2000f8ec03f */
[----:B------:R-:W-:-:S03]  /*a440*/  LOP3.LUT R22, R22, 0x1, RZ, 0x3c, !PT ;  /* 0x0000000116167812 */ /* 0x000fc600078e3cff */
[----:B------:R-:W-:-:S06]  /*a450*/  ULOP3.LUT UR4, UR4, 0x18, URZ, 0x3c, !UPT ;  /* 0x0000001804047892 */ /* 0x000fcc000f8e3c3f */
[----:B------:R-:W-:Y:S01]  /*a460*/  MOV R0, UR4 ;  /* 0x0000000400007c02 */ /* 0x000fe20008000f00 */
[----:B------:R-:W-:Y:S02]  /*a470*/  ULDC UR4, c[0x0][0xc] ;  /* 0x0000030000047ab9 */ /* 0x000fe40000000800 */
[----:B------:R-:W-:Y:S01]  /*a480*/  VIADD R17, R17, UR4 ;  /* 0x0000000411117c36 */ /* 0x000fe20008000000 */
[----:B------:R-:W-:Y:S01]  /*a490*/  ULDC UR4, c[0x0][0xa00] ;  /* 0x0002800000047ab9 */ /* 0x000fe20000000800 */
[----:B------:R1:W-:Y:S03]  /*a4a0*/  SYNCS.ARRIVE.TRANS64.A1T0 RZ, [R0+UR36+0x1aa90], RZ ;  /* 0x01aa90ff00ff79a7 */ /* 0x0003e60008100024 */
[----:B------:R-:W-:-:S13]  /*a4b0*/  ISETP.GE.AND P0, PT, R17, UR4, PT ;  /* 0x0000000411007c0c */ /* 0x000fda000bf06270 */
[----:B-1----:R-:W-:Y:S05]  /*a4c0*/  @!P0 BRA `(.L_x_85) ;  /* 0xffffff68002c8947 */ /* 0x002fea000383ffff */
[----:B------:R-:W-:Y:S05]  /*a4d0*/  EXIT ;  /* 0x000000000000794d */ /* 0x000fea0003800000 */
.L_x_6:
[----:B------:R-:W-:-:S08]  /*a4e0*/  NOP ;  /* 0x0000000000007918 */ /* 0x000fd00000000000 */
[----:B------:R-:W2:-:S00]  /*a4f0*/  USETMAXREG.DEALLOC.CTAPOOL 0x18 ;  /* 0x00000018000079c8 */ /* 0x000e8000080e0500 */
[----:B------:R-:W-:-:S13]  /*a500*/  PLOP3.LUT P3, PT, PT, PT, UP0, 0x80, 0x0 ;  /* 0x000000000000781c */ /* 0x000fda0003f6f008 */
[----:B--2---:R-:W-:Y:S05]  /*a510*/  @!P3 BRA `(.L_x_86) ;  /* 0x0000000c0034b947 */ /* 0x004fea0003800000 */
[----:B------:R-:W-:-:S13]  /*a520*/  PLOP3.LUT P2, PT, PT, PT, UP1, 0x80, 0x0 ;  /* 0x000000000000781c */ /* 0x000fda0003f4f018 */
[----:B-1----:R-:W-:Y:S05]  /*a530*/  @P2 EXIT ;  /* 0x000000000000294d */ /* 0x002fea0003800000 */
[----:B------:R-:W-:Y:S02]  /*a540*/  ULDC UR4, c[0x0][0xa00] ;  /* 0x0002800000047ab9 */ /* 0x000fe40000000800 */
[----:B------:R-:W-:-:S13]  /*a550*/  ISETP.GE.AND P2, PT, R17, UR4, PT ;  /* 0x0000000411007c0c */ /* 0x000fda000bf46270 */
[----:B------:R-:W-:Y:S05]  /*a560*/  @P2 EXIT ;  /* 0x000000000000294d */ /* 0x000fea0003800000 */
[----:B------:R-:W-:Y:S01]  /*a570*/  LOP3.LUT P2, RZ, R2, 0x1f, RZ, 0xc0, !PT ;  /* 0x0000001f02ff7812 */ /* 0x000fe2000784c0ff */
[----:B------:R-:W-:Y:S01]  /*a580*/  BSSY B0, `(.L_x_87) ;  /* 0x00000c5000007945 */ /* 0x000fe20003800000 */
[----:B------:R-:W-:Y:S01]  /*a590*/  MOV R4, 0x1 ;  /* 0x0000000100047802 */ /* 0x000fe20000000f00 */
[----:B------:R-:W-:Y:S01]  /*a5a0*/  IMAD.MOV.U32 R0, RZ, RZ, RZ ;  /* 0x000000ffff007224 */ /* 0x000fe200078e00ff */
[----:B------:R-:W-:Y:S01]  /*a5b0*/  PLOP3.LUT P0, PT, P2, P0, PT, 0x2a, 0x0 ;  /* 0x000000000000781c */ /* 0x000fe20001700572 */
[----:B------:R-:W-:Y:S01]  /*a5c0*/  ULOP3.LUT UR24, UR50, 0x2, URZ, 0xfc, !UPT ;  /* 0x0000000232187892 */ /* 0x000fe2000f8efc3f */
[----:B------:R-:W-:Y:S01]  /*a5d0*/  MOV R5, 0x1 ;  /* 0x0000000100057802 */ /* 0x000fe20000000f00 */
[----:B------:R-:W-:Y:S01]  /*a5e0*/  ULDC UR25, c[0x0][0xc] ;  /* 0x0000030000197ab9 */ /* 0x000fe20000000800 */
[----:B------:R-:W-:Y:S01]  /*a5f0*/  ULDC.64 UR22, c[0x0][0x198] ;  /* 0x0000660000167ab9 */ /* 0x000fe20000000a00 */
[----:B------:R-:W-:-:S08]  /*a600*/  ULDC UR26, c[0x0][0xa00] ;  /* 0x00028000001a7ab9 */ /* 0x000fd00000000800 */
.L_x_102:
[----:B------:R-:W1:Y:S01]  /*a610*/  LDC R6, c[0x0][0xa04] ;  /* 0x00028100ff067b82 */ /* 0x000e620000000800 */
[----:B------:R-:W-:Y:S01]  /*a620*/  IMAD.MOV.U32 R7, RZ, RZ, R17 ;  /* 0x000000ffff077224 */ /* 0x000fe200078e0011 */
[----:B------:R-:W-:-:S06]  /*a630*/  UMOV UR4, 0xffffffff ;  /* 0xffffffff00047882 */ /* 0x000fcc0000000000 */
[----:B------:R-:W2:Y:S08]  /*a640*/  LDC R10, c[0x0][0xa10] ;  /* 0x00028400ff0a7b82 */ /* 0x000eb00000000800 */
[----:B------:R-:W3:Y:S01]  /*a650*/  LDC R13, c[0x0][0xa1c] ;  /* 0x00028700ff0d7b82 */ /* 0x000ee20000000800 */
[----:B-1----:R-:W-:Y:S02]  /*a660*/  ISETP.NE.AND P2, PT, R6, 0x1, PT ;  /* 0x000000010600780c */ /* 0x002fe40003f45270 */
[----:B--2---:R-:W-:-:S11]  /*a670*/  ISETP.NE.AND P3, PT, R10, 0x1, PT ;  /* 0x000000010a00780c */ /* 0x004fd60003f65270 */
[----:B------:R-:W1:Y:S01]  /*a680*/  @P2 LDC.64 R8, c[0x0][0xa08] ;  /* 0x00028200ff082b82 */ /* 0x000e620000000a00 */
[----:B---3--:R-:W-:-:S07]  /*a690*/  ISETP.NE.AND P4, PT, R13, 0x1, PT ;  /* 0x000000010d00780c */ /* 0x008fce0003f85270 */
[----:B------:R-:W2:Y:S08]  /*a6a0*/  @P3 LDC R12, c[0x0][0xa14] ;  /* 0x00028500ff0c3b82 */ /* 0x000eb00000000800 */
[----:B------:R-:W3:Y:S08]  /*a6b0*/  @P3 LDC R11, c[0x0][0xa18] ;  /* 0x00028600ff0b3b82 */ /* 0x000ef00000000800 */
[----:B------:R-:W4:Y:S01]  /*a6c0*/  @P4 LDC.64 R2, c[0x0][0xa20] ;  /* 0x00028800ff024b82 */ /* 0x000f220000000a00 */
[----:B-1----:R-:W-:-:S05]  /*a6d0*/  @P2 IMAD.HI.U32 R8, R17, R8, RZ ;  /* 0x0000000811082227 */ /* 0x002fca00078e00ff */
[----:B------:R-:W-:-:S04]  /*a6e0*/  @P2 SHF.R.U32.HI R7, RZ, R9, R8 ;  /* 0x00000009ff072219 */ /* 0x000fc80000011608 */
[----:B------:R-:W-:Y:S01]  /*a6f0*/  MOV R9, R7 ;  /* 0x0000000700097202 */ /* 0x000fe20000000f00 */
[----:B--2---:R-:W-:-:S05]  /*a700*/  @P3 IMAD.HI.U32 R8, R7, R12, RZ ;  /* 0x0000000c07083227 */ /* 0x004fca00078e00ff */
[----:B---3--:R-:W-:-:S05]  /*a710*/  @P3 SHF.R.U32.HI R9, RZ, R11, R8 ;  /* 0x0000000bff093219 */ /* 0x008fca0000011608 */
[----:B----4-:R-:W-:-:S04]  /*a720*/  @P4 IMAD.HI.U32 R8, R9, R2, RZ ;  /* 0x0000000209084227 */ /* 0x010fc800078e00ff */
[--C-:B------:R-:W-:Y:S01]  /*a730*/  IMAD.MOV.U32 R2, RZ, RZ, R9.reuse ;  /* 0x000000ffff027224 */ /* 0x100fe200078e0009 */
[----:B------:R-:W-:Y:S01]  /*a740*/  @P4 SHF.R.U32.HI R2, RZ, R3, R8 ;  /* 0x00000003ff024219 */ /* 0x000fe20000011608 */
[----:B------:R-:W-:-:S03]  /*a750*/  IMAD.MOV R3, RZ, RZ, -R9 ;  /* 0x000000ffff037224 */ /* 0x000fc600078e0a09 */
[----:B------:R-:W-:Y:S01]  /*a760*/  IADD3 R2, -R2, RZ, RZ ;  /* 0x000000ff02027210 */ /* 0x000fe20007ffe1ff */
[----:B------:R-:W-:-:S04]  /*a770*/  IMAD R10, R10, R3, R7 ;  /* 0x000000030a0a7224 */ /* 0x000fc800078e0207 */
[----:B------:R-:W-:Y:S01]  /*a780*/  IMAD R2, R13, R2, R9 ;  /* 0x000000020d027224 */ /* 0x000fe200078e0209 */
[----:B------:R-:W-:Y:S06]  /*a790*/  BRA.DIV UR4, `(.L_x_88) ;  /* 0x0000002204ec7947 */ /* 0x000fec000b800000 */
[----:B------:R-:W-:-:S13]  /*a7a0*/  ELECT P6, URZ, PT ;  /* 0x00000000003f782f */ /* 0x000fda00038c0000 */
.L_x_140:
[----:B------:R-:W-:Y:S01]  /*a7b0*/  IADD3 R3, -R7, RZ, RZ ;  /* 0x000000ff07037210 */ /* 0x000fe20007ffe1ff */
[----:B------:R-:W-:Y:S04]  /*a7c0*/  BSSY B1, `(.L_x_89) ;  /* 0x0000049000017945 */ /* 0x000fe80003800000 */
[----:B------:R-:W-:Y:S01]  /*a7d0*/  IMAD R3, R6, R3, R17 ;  /* 0x0000000306037224 */ /* 0x000fe200078e0211 */
[----:B------:R-:W-:-:S03]  /*a7e0*/  MOV R6, RZ ;  /* 0x000000ff00067202 */ /* 0x000fc60000000f00 */
[----:B------:R-:W-:Y:S01]  /*a7f0*/  IMAD.SHL.U32 R3, R3, 0x80, RZ ;  /* 0x0000008003037824 */ /* 0x000fe200078e00ff */
[----:B------:R-:W-:Y:S06]  /*a800*/  @!P6 BRA `(.L_x_90) ;  /* 0x000000040010e947 */ /* 0x000fec0003800000 */
[----:B------:R-:W1:Y:S01]  /*a810*/  S2R R7, SR_CgaCtaId ;  /* 0x0000000000077919 */ /* 0x000e620000008800 */
[----:B------:R-:W-:-:S04]  /*a820*/  MOV R6, 0x400 ;  /* 0x0000040000067802 */ /* 0x000fc80000000f00 */
[----:B-1----:R-:W-:Y:S02]  /*a830*/  LEA R9, R7, R6, 0x18 ;  /* 0x0000000607097211 */ /* 0x002fe400078ec0ff */
[----:B------:R-:W-:Y:S02]  /*a840*/  SHF.L.U32 R6, R5, 0x1f, RZ ;  /* 0x0000001f05067819 */ /* 0x000fe400000006ff */
[----:B------:R-:W-:-:S04]  /*a850*/  LEA R7, R0, R9, 0x3 ;  /* 0x0000000900077211 */ /* 0x000fc800078e18ff */
[----:B------:R-:W1:Y:S02]  /*a860*/  SYNCS.PHASECHK.TRANS64.TRYWAIT P2, [R7+URZ+0x1aa60], R6 ;  /* 0x01aa6006070075a7 */ /* 0x000e64000804017f */
[----:B-1----:R-:W-:Y:S05]  /*a870*/  @!P2 BRA `(.L_x_91) ;  /* 0x0000002000d4a947 */ /* 0x002fea0003800000 */
.L_x_141:
[----:B------:R-:W-:Y:S01]  /*a880*/  UPRMT UR4, UR24, 0x9910, URZ ;  /* 0x0000991018047896 */ /* 0x000fe2000800003f */
[----:B-1----:R-:W-:-:S03]  /*a890*/  @P1 IMAD.MOV.U32 R6, RZ, RZ, 0x3800 ;  /* 0x00003800ff061424 */ /* 0x002fc600078e00ff */
[----:B------:R-:W-:Y:S01]  /*a8a0*/  UISETP.NE.AND UP0, UPT, UR4, 0x2, UPT ;  /* 0x000000020400788c */ /* 0x000fe2000bf05270 */
[----:B------:R1:W-:Y:S05]  /*a8b0*/  @P1 SYNCS.ARRIVE.TRANS64 RZ, [R7+URZ+0x1aa50], R6 ;  /* 0x01aa500607ff19a7 */ /* 0x0003ea000800003f */
[----:B------:R-:W-:-:S13]  /*a8c0*/  PLOP3.LUT P2, PT, PT, PT, UP0, 0x80, 0x0 ;  /* 0x000000000000781c */ /* 0x000fda0003f4f008 */
[----:B-1----:R-:W-:Y:S05]  /*a8d0*/  @P2 BRA `(.L_x_92) ;  /* 0x0000000000042947 */ /* 0x002fea0003800000 */
[----:B------:R-:W-:Y:S01]  /*a8e0*/  BPT.TRAP 0x1 ;  /* 0x000000040000795c */ /* 0x000fe20000300000 */
.L_x_92:
[----:B------:R-:W-:Y:S05]  /*a8f0*/  @P0 BRA `(.L_x_93) ;  /* 0x0000000000040947 */ /* 0x000fea0003800000 */
[----:B------:R-:W-:Y:S01]  /*a900*/  BPT.TRAP 0x1 ;  /* 0x000000040000795c */ /* 0x000fe20000300000 */
.L_x_93:
[----:B------:R-:W-:Y:S01]  /*a910*/  R2UR UR5, R9 ;  /* 0x00000000090572ca */ /* 0x000fe200000e0000 */
[----:B------:R-:W-:Y:S01]  /*a920*/  UIADD3 UR4, UP0, UR22, 0xf0, URZ ;  /* 0x000000f016047890 */ /* 0x000fe2000ff1e03f */
[----:B------:R-:W-:Y:S01]  /*a930*/  R2UR UR14, R0 ;  /* 0x00000000000e72ca */ /* 0x000fe200000e0000 */
[----:B------:R-:W-:Y:S01]  /*a940*/  UMOV UR10, URZ ;  /* 0x0000003f000a7c82 */ /* 0x000fe20008000000 */
[----:B------:R-:W-:Y:S01]  /*a950*/  R2UR UR9, R7 ;  /* 0x00000000070972ca */ /* 0x000fe200000e0000 */
[----:B------:R-:W-:Y:S01]  /*a960*/  UMOV UR6, 0x0 ;  /* 0x0000000000067882 */ /* 0x000fe20000000000 */
[----:B------:R-:W-:Y:S01]  /*a970*/  R2UR UR11, R3 ;  /* 0x00000000030b72ca */ /* 0x000fe200000e0000 */
[----:B------:R-:W-:Y:S01]  /*a980*/  UMOV UR7, 0x10000000 ;  /* 0x1000000000077882 */ /* 0x000fe20000000000 */
[----:B------:R-:W-:Y:S01]  /*a990*/  R2UR UR12, R10 ;  /* 0x000000000a0c72ca */ /* 0x000fe200000e0000 */
[----:B------:R-:W-:Y:S01]  /*a9a0*/  UMOV UR16, 0x10 ;  /* 0x0000001000107882 */ /* 0x000fe20000000000 */
[----:B------:R-:W-:Y:S01]  /*a9b0*/  R2UR UR13, R2 ;  /* 0x00000000020d72ca */ /* 0x000fe200000e0000 */
[----:B------:R-:W-:Y:S01]  /*a9c0*/  UMOV UR18, 0x20 ;  /* 0x0000002000127882 */ /* 0x000fe20000000000 */
[----:B------:R-:W-:Y:S01]  /*a9d0*/  UMOV UR20, 0x30 ;  /* 0x0000003000147882 */ /* 0x000fe20000000000 */
[----:B------:R-:W-:Y:S01]  /*a9e0*/  UMOV UR21, 0x40 ;  /* 0x0000004000157882 */ /* 0x000fe20000000000 */
[----:B------:R-:W-:Y:S01]  /*a9f0*/  IADD3 R0, R0, 0x1, RZ ;  /* 0x0000000100007810 */ /* 0x000fe20007ffe0ff */
[----:B------:R-:W-:-:S02]  /*aa00*/  UIMAD UR14, UR14, 0x3800, UR5 ;  /* 0x000038000e0e78a4 */ /* 0x000fc4000f8e0205 */
[----:B------:R-:W-:Y:S01]  /*aa10*/  UIADD3 UR9, UR9, 0x1aa50, URZ ;  /* 0x0001aa5009097890 */ /* 0x000fe2000fffe03f */
[C---:B------:R-:W-:Y:S01]  /*aa20*/  ISETP.NE.AND P2, PT, R0.reuse, 0x2, PT ;  /* 0x000000020000780c */ /* 0x040fe20003f45270 */
[----:B------:R-:W-:Y:S02]  /*aa30*/  UIADD3.X UR5, URZ, UR23, URZ, UP0, !UPT ;  /* 0x000000173f057290 */ /* 0x000fe400087fe43f */
[----:B------:R-:W-:Y:S01]  /*aa40*/  UIADD3 UR15, UR14, 0x800, URZ ;  /* 0x000008000e0f7890 */ /* 0x000fe2000fffe03f */
[----:B------:R-:W-:Y:S01]  /*aa50*/  SEL R6, RZ, 0x1, P2 ;  /* 0x00000001ff067807 */ /* 0x000fe20001000000 */
[----:B------:R-:W-:Y:S01]  /*aa60*/  UIADD3 UR17, UR14, 0x1000, URZ ;  /* 0x000010000e117890 */ /* 0x000fe2000fffe03f */
[----:B------:R-:W-:Y:S01]  /*aa70*/  SEL R0, R0, RZ, P2 ;  /* 0x000000ff00007207 */ /* 0x000fe20001000000 */
[----:B------:R-:W-:Y:S01]  /*aa80*/  UMOV UR8, UR14 ;  /* 0x0000000e00087c82 */ /* 0x000fe20008000000 */
[----:B------:R-:W-:Y:S01]  /*aa90*/  UIADD3 UR19, UR14, 0x1800, URZ ;  /* 0x000018000e137890 */ /* 0x000fe2000fffe03f */
[----:B------:R-:W-:Y:S01]  /*aaa0*/  LOP3.LUT R5, R5, R6, RZ, 0x3c, !PT ;  /* 0x0000000605057212 */ /* 0x000fe200078e3cff */
[----:B------:R1:W-:Y:S01]  /*aab0*/  UTMALDG.4D [UR8], [UR4], desc[UR6] ;  /* 0x00000608040075b4 */ /* 0x0003e20008019000 */
[----:B------:R-:W-:Y:S01]  /*aac0*/  MOV R6, 0x40 ;  /* 0x0000004000067802 */ /* 0x000fe20000000f00 */
[----:B-1----:R-:W-:Y:S01]  /*aad0*/  UMOV UR8, UR15 ;  /* 0x0000000f00087c82 */ /* 0x002fe20008000000 */
[----:B------:R-:W-:Y:S01]  /*aae0*/  UMOV UR10, UR16 ;  /* 0x00000010000a7c82 */ /* 0x000fe20008000000 */
[----:B------:R-:W-:Y:S01]  /*aaf0*/  UIADD3 UR15, UR14, 0x2000, URZ ;  /* 0x000020000e0f7890 */ /* 0x000fe2000fffe03f */
[----:B------:R1:W-:Y:S01]  /*ab00*/  UTMALDG.4D [UR8], [UR4], desc[UR6] ;  /* 0x00000608040075b4 */ /* 0x0003e20008019000 */
[----:B------:R-:W-:Y:S01]  /*ab10*/  UIADD3 UR16, UR14, 0x2800, URZ ;  /* 0x000028000e107890 */ /* 0x000fe2000fffe03f */
[----:B-1----:R-:W-:Y:S01]  /*ab20*/  UMOV UR8, UR17 ;  /* 0x0000001100087c82 */ /* 0x002fe20008000000 */
[----:B------:R-:W-:Y:S01]  /*ab30*/  UMOV UR10, UR18 ;  /* 0x00000012000a7c82 */ /* 0x000fe20008000000 */
[----:B------:R-:W-:Y:S01]  /*ab40*/  UIADD3 UR17, UR14, 0x3000, URZ ;  /* 0x000030000e117890 */ /* 0x000fe2000fffe03f */
[----:B------:R1:W-:Y:S02]  /*ab50*/  UTMALDG.4D [UR8], [UR4], desc[UR6] ;  /* 0x00000608040075b4 */ /* 0x0003e40008019000 */
[----:B------:R-:W-:Y:S01]  /*ab60*/  UMOV UR14, 0x50 ;  /* 0x00000050000e7882 */ /* 0x000fe20000000000 */
[----:B-1----:R-:W-:Y:S01]  /*ab70*/  UMOV UR8, UR19 ;  /* 0x0000001300087c82 */ /* 0x002fe20008000000 */
[----:B------:R-:W-:-:S02]  /*ab80*/  UMOV UR10, UR20 ;  /* 0x00000014000a7c82 */ /* 0x000fc40008000000 */
[----:B------:R1:W-:Y:S02]  /*ab90*/  UTMALDG.4D [UR8], [UR4], desc[UR6] ;  /* 0x00000608040075b4 */ /* 0x0003e40008019000 */
[----:B-1----:R-:W-:Y:S01]  /*aba0*/  UMOV UR8, UR15 ;  /* 0x0000000f00087c82 */ /* 0x002fe20008000000 */
[----:B------:R-:W-:Y:S02]  /*abb0*/  UMOV UR10, UR21 ;  /* 0x00000015000a7c82 */ /* 0x000fe40008000000 */
[----:B------:R1:W-:Y:S02]  /*abc0*/  UTMALDG.4D [UR8], [UR4], desc[UR6] ;  /* 0x00000608040075b4 */ /* 0x0003e40008019000 */
[----:B-1----:R-:W-:Y:S01]  /*abd0*/  UMOV UR8, UR16 ;  /* 0x0000001000087c82 */ /* 0x002fe20008000000 */
[----:B------:R-:W-:Y:S01]  /*abe0*/  UMOV UR10, UR14 ;  /* 0x0000000e000a7c82 */ /* 0x000fe20008000000 */
[----:B------:R-:W-:Y:S01]  /*abf0*/  UMOV UR14, 0x60 ;  /* 0x00000060000e7882 */ /* 0x000fe20000000000 */
[----:B------:R1:W-:Y:S02]  /*ac00*/  UTMALDG.4D [UR8], [UR4], desc[UR6] ;  /* 0x00000608040075b4 */ /* 0x0003e40008019000 */
[----:B-1----:R-:W-:Y:S01]  /*ac10*/  UMOV UR8, UR17 ;  /* 0x0000001100087c82 */ /* 0x002fe20008000000 */
[----:B------:R-:W-:-:S02]  /*ac20*/  UMOV UR10, UR14 ;  /* 0x0000000e000a7c82 */ /* 0x000fc40008000000 */
[----:B------:R1:W-:Y:S02]  /*ac30*/  UTMALDG.4D [UR8], [UR4], desc[UR6] ;  /* 0x00000608040075b4 */ /* 0x0003e40008019000 */
[----:B-1----:R-:W-:Y:S01]  /*ac40*/  NOP ;  /* 0x0000000000007918 */ /* 0x002fe20000000000 */
.L_x_90:
[----:B------:R-:W-:Y:S05]  /*ac50*/  BSYNC B1 ;  /* 0x0000000000017941 */ /* 0x000fea0003800000 */
.L_x_89:
[----:B------:R-:W-:Y:S01]  /*ac60*/  LOP3.LUT P2, RZ, R4, 0xff, RZ, 0xc0, !PT ;  /* 0x000000ff04ff7812 */ /* 0x000fe2000784c0ff */
[----:B------:R-:W-:-:S12]  /*ac70*/  BSSY B1, `(.L_x_94) ;  /* 0x0000009000017945 */ /* 0x000fd80003800000 */
[----:B------:R-:W-:Y:S05]  /*ac80*/  @!P2 BRA `(.L_x_95) ;  /* 0x00000000001ca947 */ /* 0x000fea0003800000 */
[----:B------:R-:W1:Y:S01]  /*ac90*/  S2R R7, SR_CgaCtaId ;  /* 0x0000000000077919 */ /* 0x000e620000008800 */
[----:B------:R-:W-:-:S04]  /*aca0*/  MOV R4, 0x400 ;  /* 0x0000040000047802 */ /* 0x000fc80000000f00 */
[----:B-1----:R-:W-:Y:S02]  /*acb0*/  LEA R7, R7, R4, 0x18 ;  /* 0x0000000407077211 */ /* 0x002fe400078ec0ff */
[----:B------:R-:W-:Y:S02]  /*acc0*/  SHF.L.U32 R4, RZ, 0x1f, RZ ;  /* 0x0000001fff047819 */ /* 0x000fe400000006ff */
[----:B------:R1:W-:Y:S02]  /*acd0*/  SYNCS.ARRIVE.TRANS64.A1T0 RZ, [R7+URZ+0x1aab0], RZ ;  /* 0x01aab0ff07ff79a7 */ /* 0x0003e4000810003f */
[----:B------:R-:W2:Y:S02]  /*ace0*/  SYNCS.PHASECHK.TRANS64.TRYWAIT P2, [R7+URZ+0x1aab0], R4 ;  /* 0x01aab004070075a7 */ /* 0x000ea4000804017f */
[----:B-12---:R-:W-:Y:S05]  /*acf0*/  @!P2 BRA `(.L_x_96) ;  /* 0x0000001c00c8a947 */ /* 0x006fea0003800000 */
.L_x_95:
[----:B------:R-:W-:Y:S05]  /*ad00*/  BSYNC B1 ;  /* 0x0000000000017941 */ /* 0x000fea0003800000 */
.L_x_94:
[----:B------:R-:W-:Y:S04]  /*ad10*/  BSSY B1, `(.L_x_97) ;  /* 0x0000047000017945 */ /* 0x000fe80003800000 */
[----:B------:R-:W-:Y:S05]  /*ad20*/  @!P6 BRA `(.L_x_98) ;  /* 0x000000040014e947 */ /* 0x000fea0003800000 */
[----:B-1----:R-:W1:Y:S01]  /*ad30*/  S2R R7, SR_CgaCtaId ;  /* 0x0000000000077919 */ /* 0x002e620000008800 */
[----:B------:R-:W-:Y:S02]  /*ad40*/  MOV R4, 0x400 ;  /* 0x0000040000047802 */ /* 0x000fe40000000f00 */
[----:B------:R-:W-:Y:S02]  /*ad50*/  SHF.L.U32 R9, R5, 0x1f, RZ ;  /* 0x0000001f05097819 */ /* 0x000fe400000006ff */
[----:B-1----:R-:W-:-:S05]  /*ad60*/  LEA R7, R7, R4, 0x18 ;  /* 0x0000000407077211 */ /* 0x002fca00078ec0ff */
[----:B------:R-:W-:-:S04]  /*ad70*/  IMAD R4, R0, 0x8, R7 ;  /* 0x0000000800047824 */ /* 0x000fc800078e0207 */
[----:B------:R-:W1:Y:S02]  /*ad80*/  SYNCS.PHASECHK.TRANS64.TRYWAIT P2, [R4+URZ+0x1aa60], R9 ;  /* 0x01aa6009040075a7 */ /* 0x000e64000804017f */
[----:B-1----:R-:W-:Y:S05]  /*ad90*/  @!P2 BRA `(.L_x_99) ;  /* 0x0000001c00b4a947 */ /* 0x002fea0003800000 */
.L_x_142:
[----:B------:R-:W-:Y:S01]  /*ada0*/  UPRMT UR4, UR24, 0x9910, URZ ;  /* 0x0000991018047896 */ /* 0x000fe2000800003f */
[----:B-1----:R-:W-:-:S03]  /*adb0*/  @P1 MOV R9, 0x3800 ;  /* 0x0000380000091802 */ /* 0x002fc60000000f00 */
[----:B------:R-:W-:Y:S01]  /*adc0*/  UISETP.NE.AND UP0, UPT, UR4, 0x2, UPT ;  /* 0x000000020400788c */ /* 0x000fe2000bf05270 */
[----:B------:R1:W-:Y:S05]  /*add0*/  @P1 SYNCS.ARRIVE.TRANS64 RZ, [R4+URZ+0x1aa50], R9 ;  /* 0x01aa500904ff19a7 */ /* 0x0003ea000800003f */
[----:B------:R-:W-:-:S13]  /*ade0*/  PLOP3.LUT P2, PT, PT, PT, UP0, 0x80, 0x0 ;  /* 0x000000000000781c */ /* 0x000fda0003f4f008 */
[----:B-1----:R-:W-:Y:S05]  /*adf0*/  @P2 BRA `(.L_x_100) ;  /* 0x0000000000042947 */ /* 0x002fea0003800000 */
[----:B------:R-:W-:Y:S01]  /*ae00*/  BPT.TRAP 0x1 ;  /* 0x000000040000795c */ /* 0x000fe20000300000 */
.L_x_100:
[----:B------:R-:W-:Y:S05]  /*ae10*/  @P0 BRA `(.L_x_101) ;  /* 0x0000000000040947 */ /* 0x000fea0003800000 */
[----:B------:R-:W-:Y:S01]  /*ae20*/  BPT.TRAP 0x1 ;  /* 0x000000040000795c */ /* 0x000fe20000300000 */
.L_x_101:
        /* <DEDUP_REMOVED lines=15> */
[----:B------:R-:W-:Y:S01]  /*af20*/  UIMAD UR14, UR14, 0x3800, UR5 ;  /* 0x000038000e0e78a4 */ /* 0x000fe2000f8e0205 */
[----:B------:R-:W-:Y:S01]  /*af30*/  IADD3 R0, R0, 0x1, RZ ;  /* 0x0000000100007810 */ /* 0x000fe20007ffe0ff */
[----:B------:R-:W-:-:S02]  /*af40*/  UIADD3.X UR5, URZ, UR23, URZ, UP0, !UPT ;  /* 0x000000173f057290 */ /* 0x000fc400087fe43f */
[----:B------:R-:W-:Y:S01]  /*af50*/  UIADD3 UR11, UR11, UR8, URZ ;  /* 0x000000080b0b7290 */ /* 0x000fe2000fffe03f */
[C---:B------:R-:W-:Y:S01]  /*af60*/  ISETP.NE.AND P2, PT, R0.reuse, 0x2, PT ;  /* 0x000000020000780c */ /* 0x040fe20003f45270 */
[----:B------:R-:W-:Y:S02]  /*af70*/  UIADD3 UR9, UR9, 0x1aa50, URZ ;  /* 0x0001aa5009097890 */ /* 0x000fe4000fffe03f */
[----:B------:R-:W-:Y:S01]  /*af80*/  UIADD3 UR15, UR14, 0x800, URZ ;  /* 0x000008000e0f7890 */ /* 0x000fe2000fffe03f */
[----:B------:R-:W-:Y:S01]  /*af90*/  SEL R2, RZ, 0x1, P2 ;  /* 0x00000001ff027807 */ /* 0x000fe20001000000 */
[----:B------:R-:W-:Y:S01]  /*afa0*/  UIADD3 UR17, UR14, 0x1000, URZ ;  /* 0x000010000e117890 */ /* 0x000fe2000fffe03f */
[----:B------:R-:W-:Y:S01]  /*afb0*/  SEL R0, R0, RZ, P2 ;  /* 0x000000ff00007207 */ /* 0x000fe20001000000 */
[----:B------:R-:W-:Y:S01]  /*afc0*/  UMOV UR8, UR14 ;  /* 0x0000000e00087c82 */ /* 0x000fe20008000000 */
[----:B------:R-:W-:Y:S01]  /*afd0*/  UIADD3 UR19, UR14, 0x1800, URZ ;  /* 0x000018000e137890 */ /* 0x000fe2000fffe03f */
[----:B------:R-:W-:Y:S01]  /*afe0*/  LOP3.LUT R5, R5, R2, RZ, 0x3c, !PT ;  /* 0x0000000205057212 */ /* 0x000fe200078e3cff */
[----:B------:R1:W-:Y:S02]  /*aff0*/  UTMALDG.4D [UR8], [UR4], desc[UR6] ;  /* 0x00000608040075b4 */ /* 0x0003e40008019000 */
        /* <DEDUP_REMOVED lines=23> */
[----:B--2---:R-:W-:Y:S01]  /*b170*/  NOP ;  /* 0x0000000000007918 */ /* 0x004fe20000000000 */
.L_x_98:
[----:B------:R-:W-:Y:S05]  /*b180*/  BSYNC B1 ;  /* 0x0000000000017941 */ /* 0x000fea0003800000 */
.L_x_97:
[----:B------:R-:W-:Y:S01]  /*b190*/  VIADD R17, R17, UR25 ;  /* 0x0000001911117c36 */ /* 0x000fe20008000000 */
[----:B-1----:R-:W-:-:S04]  /*b1a0*/  PRMT R4, RZ, 0x7610, R4 ;  /* 0x00007610ff047816 */ /* 0x002fc80000000004 */
[----:B------:R-:W-:-:S13]  /*b1b0*/  ISETP.GE.AND P2, PT, R17, UR26, PT ;  /* 0x0000001a11007c0c */ /* 0x000fda000bf46270 */
[----:B------:R-:W-:Y:S05]  /*b1c0*/  @!P2 BRA `(.L_x_102) ;  /* 0xfffffff40010a947 */ /* 0x000fea000383ffff */
[----:B------:R-:W-:Y:S05]  /*b1d0*/  BSYNC B0 ;  /* 0x0000000000007941 */ /* 0x000fea0003800000 */
.L_x_87:
[----:B------:R-:W-:Y:S05]  /*b1e0*/  EXIT ;  /* 0x000000000000794d */ /* 0x000fea0003800000 */
.L_x_86:
[----:B-1----:R-:W-:Y:S02]  /*b1f0*/  ULDC UR4, c[0x0][0xa00] ;  /* 0x0002800000047ab9 */ /* 0x002fe40000000800 */
[----:B------:R-:W-:-:S13]  /*b200*/  ISETP.GE.AND P0, PT, R17, UR4, PT ;  /* 0x0000000411007c0c */ /* 0x000fda000bf06270 */
[----:B------:R-:W-:Y:S05]  /*b210*/  @P0 EXIT ;  /* 0x000000000000094d */ /* 0x000fea0003800000 */
[----:B------:R-:W-:Y:S01]  /*b220*/  LOP3.LUT P0, RZ, R2, 0x1f, RZ, 0xc0, !PT ;  /* 0x0000001f02ff7812 */ /* 0x000fe2000780c0ff */
[----:B------:R-:W-:Y:S01]  /*b230*/  BSSY B0, `(.L_x_103) ;  /* 0x000015a000007945 */ /* 0x000fe20003800000 */
[----:B------:R-:W-:Y:S01]  /*b240*/  MOV R4, 0x1 ;  /* 0x0000000100047802 */ /* 0x000fe20000000f00 */
[----:B------:R-:W-:Y:S01]  /*b250*/  IMAD.MOV.U32 R0, RZ, RZ, 0x1 ;  /* 0x00000001ff007424 */ /* 0x000fe200078e00ff */
[----:B------:R-:W-:Y:S01]  /*b260*/  PLOP3.LUT P0, PT, P0, P2, PT, 0x2a, 0x0 ;  /* 0x000000000000781c */ /* 0x000fe20000704572 */
[----:B------:R-:W-:Y:S01]  /*b270*/  ULOP3.LUT UR20, UR51, 0x2, URZ, 0xfc, !UPT ;  /* 0x0000000233147892 */ /* 0x000fe2000f8efc3f */
[----:B------:R-:W-:Y:S01]  /*b280*/  MOV R5, RZ ;  /* 0x000000ff00057202 */ /* 0x000fe20000000f00 */
[----:B------:R-:W-:Y:S01]  /*b290*/  ULDC.64 UR16, c[0x0][0x198] ;  /* 0x0000660000107ab9 */ /* 0x000fe20000000a00 */
[----:B------:R-:W-:-:S09]  /*b2a0*/  ULDC UR21, c[0x0][0xc] ;  /* 0x0000030000157ab9 */ /* 0x000fd20000000800 */
.L_x_130:
[----:B------:R-:W1:Y:S01]  /*b2b0*/  LDC R2, c[0x0][0xa04] ;  /* 0x00028100ff027b82 */ /* 0x000e620000000800 */
[----:B------:R-:W-:-:S07]  /*b2c0*/  UMOV UR4, 0xffffffff ;  /* 0xffffffff00047882 */ /* 0x000fce0000000000 */
        /* <DEDUP_REMOVED lines=9> */
[----:B-1----:R-:W-:Y:S01]  /*b360*/  @P3 IMAD.HI.U32 R10, R17, R6, RZ ;  /* 0x00000006110a3227 */ /* 0x002fe200078e00ff */
[----:B------:R-:W-:-:S04]  /*b370*/  MOV R6, R17 ;  /* 0x0000001100067202 */ /* 0x000fc80000000f00 */
[----:B------:R-:W-:-:S04]  /*b380*/  @P3 SHF.R.U32.HI R6, RZ, R7, R10 ;  /* 0x00000007ff063219 */ /* 0x000fc8000001160a */
[----:B------:R-:W-:Y:S01]  /*b390*/  MOV R7, R6 ;  /* 0x0000000600077202 */ /* 0x000fe20000000f00 */
[----:B--2---:R-:W-:-:S05]  /*b3a0*/  @P4 IMAD.HI.U32 R9, R6, R9, RZ ;  /* 0x0000000906094227 */ /* 0x004fca00078e00ff */
[----:B---3--:R-:W-:-:S05]  /*b3b0*/  @P4 SHF.R.U32.HI R7, RZ, R12, R9 ;  /* 0x0000000cff074219 */ /* 0x008fca0000011609 */
[----:B------:R-:W-:Y:S02]  /*b3c0*/  IMAD.MOV.U32 R9, RZ, RZ, R7 ;  /* 0x000000ffff097224 */ /* 0x000fe400078e0007 */
[----:B----4-:R-:W-:-:S05]  /*b3d0*/  @P5 IMAD.HI.U32 R2, R7, R2, RZ ;  /* 0x0000000207025227 */ /* 0x010fca00078e00ff */
[----:B------:R-:W-:Y:S02]  /*b3e0*/  @P5 SHF.R.U32.HI R9, RZ, R3, R2 ;  /* 0x00000003ff095219 */ /* 0x000fe40000011602 */
[----:B------:R-:W-:-:S05]  /*b3f0*/  IADD3 R3, -R7, RZ, RZ ;  /* 0x000000ff07037210 */ /* 0x000fca0007ffe1ff */
[----:B------:R-:W-:Y:S01]  /*b400*/  IMAD R2, R11, R3, R6 ;  /* 0x000000030b027224 */ /* 0x000fe200078e0206 */
[----:B------:R-:W-:-:S05]  /*b410*/  IADD3 R3, -R9, RZ, RZ ;  /* 0x000000ff09037210 */ /* 0x000fca0007ffe1ff */
[----:B------:R-:W-:Y:S01]  /*b420*/  IMAD R3, R8, R3, R7 ;  /* 0x0000000308037224 */ /* 0x000fe200078e0207 */
[----:B------:R-:W-:Y:S06]  /*b430*/  BRA.DIV UR4, `(.L_x_104) ;  /* 0x0000001a04207947 */ /* 0x000fec000b800000 */
[----:B------:R-:W-:-:S13]  /*b440*/  ELECT P6, URZ, PT ;  /* 0x00000000003f782f */ /* 0x000fda00038c0000 */
.L_x_145:
[----:B------:R-:W1:Y:S01]  /*b450*/  LDC R6, c[0x0][0x28c] ;  /* 0x0000a300ff067b82 */ /* 0x000e620000000800 */
[----:B------:R-:W-:Y:S01]  /*b460*/  BSSY B1, `(.L_x_105) ;  /* 0x0000045000017945 */ /* 0x000fe20003800000 */
[----:B-1----:R-:W-:-:S13]  /*b470*/  ISETP.GT.AND P3, PT, R6, RZ, P6 ;  /* 0x000000ff0600720c */ /* 0x002fda0003764270 */
[----:B------:R-:W-:Y:S05]  /*b480*/  @!P3 BRA `(.L_x_106) ;  /* 0x000000040008b947 */ /* 0x000fea0003800000 */
[----:B------:R-:W1:Y:S01]  /*b490*/  S2R R8, SR_CgaCtaId ;  /* 0x0000000000087919 */ /* 0x000e620000008800 */
[----:B------:R-:W-:-:S04]  /*b4a0*/  MOV R7, 0x400 ;  /* 0x0000040000077802 */ /* 0x000fc80000000f00 */
[----:B-1----:R-:W-:Y:S02]  /*b4b0*/  LEA R10, R8, R7, 0x18 ;  /* 0x00000007080a7211 */ /* 0x002fe400078ec0ff */
[----:B------:R-:W-:-:S03]  /*b4c0*/  SHF.L.U32 R7, R0, 0x1f, RZ ;  /* 0x0000001f00077819 */ /* 0x000fc600000006ff */
[----:B------:R-:W-:-:S04]  /*b4d0*/  IMAD R8, R5, 0x8, R10 ;  /* 0x0000000805087824 */ /* 0x000fc800078e020a */
[----:B------:R-:W1:Y:S02]  /*b4e0*/  SYNCS.PHASECHK.TRANS64.TRYWAIT P4, [R8+URZ+0x1aa28], R7 ;  /* 0x01aa2807080075a7 */ /* 0x000e64000808017f */
[----:B-1----:R-:W-:Y:S05]  /*b4f0*/  @!P4 BRA `(.L_x_107) ;  /* 0x000000180010c947 */ /* 0x002fea0003800000 */
.L_x_146:
[----:B------:R-:W-:Y:S01]  /*b500*/  UPRMT UR4, UR20, 0x9910, URZ ;  /* 0x0000991014047896 */ /* 0x000fe2000800003f */
[----:B-1----:R-:W-:-:S03]  /*b510*/  @P2 MOV R7, 0x3800 ;  /* 0x0000380000072802 */ /* 0x002fc60000000f00 */
[----:B------:R-:W-:Y:S01]  /*b520*/  UISETP.NE.AND UP0, UPT, UR4, 0x2, UPT ;  /* 0x000000020400788c */ /* 0x000fe2000bf05270 */
[----:B------:R1:W-:Y:S05]  /*b530*/  @P2 SYNCS.ARRIVE.TRANS64 RZ, [R8+URZ+0x1aa00], R7 ;  /* 0x01aa000708ff29a7 */ /* 0x0003ea000800003f */
[----:B------:R-:W-:-:S13]  /*b540*/  PLOP3.LUT P4, PT, PT, PT, UP0, 0x80, 0x0 ;  /* 0x000000000000781c */ /* 0x000fda0003f8f008 */
[----:B-1----:R-:W-:Y:S05]  /*b550*/  @P4 BRA `(.L_x_108) ;  /* 0x0000000000044947 */ /* 0x002fea0003800000 */
[----:B------:R-:W-:Y:S01]  /*b560*/  BPT.TRAP 0x1 ;  /* 0x000000040000795c */ /* 0x000fe20000300000 */
.L_x_108:
[----:B------:R-:W-:Y:S05]  /*b570*/  @P0 BRA `(.L_x_109) ;  /* 0x0000000000040947 */ /* 0x000fea0003800000 */
[----:B------:R-:W-:Y:S01]  /*b580*/  BPT.TRAP 0x1 ;  /* 0x000000040000795c */ /* 0x000fe20000300000 */
.L_x_109:
[----:B------:R-:W-:Y:S01]  /*b590*/  IMAD R10, R5, 0x3800, R10 ;  /* 0x00003800050a7824 */ /* 0x000fe200078e020a */
[----:B------:R-:W-:Y:S01]  /*b5a0*/  R2UR UR9, R8 ;  /* 0x00000000080972ca */ /* 0x000fe200000e0000 */
[----:B------:R-:W-:Y:S01]  /*b5b0*/  UIADD3 UR4, UP0, UR16, 0x1f0, URZ ;  /* 0x000001f010047890 */ /* 0x000fe2000ff1e03f */
[----:B------:R-:W-:Y:S01]  /*b5c0*/  R2UR UR12, R2 ;  /* 0x00000000020c72ca */ /* 0x000fe200000e0000 */
[----:B------:R-:W-:Y:S01]  /*b5d0*/  UMOV UR10, URZ ;  /* 0x0000003f000a7c82 */ /* 0x000fe20008000000 */
[----:B------:R-:W-:Y:S01]  /*b5e0*/  R2UR UR14, R10 ;  /* 0x000000000a0e72ca */ /* 0x000fe200000e0000 */
[----:B------:R-:W-:Y:S01]  /*b5f0*/  UIADD3.X UR5, URZ, UR17, URZ, UP0, !UPT ;  /* 0x000000113f057290 */ /* 0x000fe200087fe43f */
[----:B------:R-:W-:Y:S01]  /*b600*/  R2UR UR13, R3 ;  /* 0x00000000030d72ca */ /* 0x000fe200000e0000 */
[----:B------:R-:W-:Y:S01]  /*b610*/  UMOV UR6, 0x0 ;  /* 0x0000000000067882 */ /* 0x000fe20000000000 */
[----:B------:R-:W-:Y:S01]  /*b620*/  UMOV UR7, 0x10000000 ;  /* 0x1000000000077882 */ /* 0x000fe20000000000 */
[----:B------:R-:W-:Y:S01]  /*b630*/  UMOV UR11, URZ ;  /* 0x0000003f000b7c82 */ /* 0x000fe20008000000 */
[----:B------:R-:W-:Y:S01]  /*b640*/  UMOV UR22, 0x10 ;  /* 0x0000001000167882 */ /* 0x000fe20000000000 */
[----:B------:R-:W-:Y:S01]  /*b650*/  UMOV UR23, 0x20 ;  /* 0x0000002000177882 */ /* 0x000fe20000000000 */
[----:B------:R-:W-:Y:S01]  /*b660*/  UMOV UR24, 0x30 ;  /* 0x0000003000187882 */ /* 0x000fe20000000000 */
[----:B------:R-:W-:Y:S01]  /*b670*/  UIADD3 UR9, UR9, 0x1aa00, URZ ;  /* 0x0001aa0009097890 */ /* 0x000fe2000fffe03f */
[----:B------:R-:W-:Y:S01]  /*b680*/  IADD3 R5, R5, 0x1, RZ ;  /* 0x0000000105057810 */ /* 0x000fe20007ffe0ff */
[----:B------:R-:W-:-:S02]  /*b690*/  UMOV UR25, 0x40 ;  /* 0x0000004000197882 */ /* 0x000fc40000000000 */
[----:B------:R-:W-:Y:S01]  /*b6a0*/  UIADD3 UR8, UR14, 0x7000, URZ ;  /* 0x000070000e087890 */ /* 0x000fe2000fffe03f */
[C---:B------:R-:W-:Y:S01]  /*b6b0*/  ISETP.NE.AND P4, PT, R5.reuse, 0x5, PT ;  /* 0x000000050500780c */ /* 0x040fe20003f85270 */
[----:B------:R-:W-:Y:S02]  /*b6c0*/  UIADD3 UR15, UR14, 0x7800, URZ ;  /* 0x000078000e0f7890 */ /* 0x000fe4000fffe03f */
[----:B------:R-:W-:Y:S01]  /*b6d0*/  UIADD3 UR18, UR14, 0x8000, URZ ;  /* 0x000080000e127890 */ /* 0x000fe2000fffe03f */
[----:B------:R-:W-:Y:S01]  /*b6e0*/  SEL R7, RZ, 0x1, P4 ;  /* 0x00000001ff077807 */ /* 0x000fe20002000000 */
[----:B------:R-:W-:Y:S01]  /*b6f0*/  UIADD3 UR19, UR14, 0x8800, URZ ;  /* 0x000088000e137890 */ /* 0x000fe2000fffe03f */
[----:B------:R-:W-:Y:S02]  /*b700*/  SEL R5, R5, RZ, P4 ;  /* 0x000000ff05057207 */ /* 0x000fe40002000000 */
[----:B------:R1:W-:Y:S01]  /*b710*/  UTMALDG.4D [UR8], [UR4], desc[UR6] ;  /* 0x00000608040075b4 */ /* 0x0003e20008019000 */
[----:B------:R-:W-:Y:S01]  /*b720*/  LOP3.LUT R0, R0, R7, RZ, 0x3c, !PT ;  /* 0x0000000700007212 */ /* 0x000fe200078e3cff */
[----:B-1----:R-:W-:Y:S01]  /*b730*/  UMOV UR8, UR15 ;  /* 0x0000000f00087c82 */ /* 0x002fe20008000000 */
[----:B------:R-:W-:Y:S01]  /*b740*/  UMOV UR10, UR22 ;  /* 0x00000016000a7c82 */ /* 0x000fe20008000000 */
[----:B------:R-:W-:Y:S01]  /*b750*/  UIADD3 UR15, UR14, 0x9000, URZ ;  /* 0x000090000e0f7890 */ /* 0x000fe2000fffe03f */
[----:B------:R1:W-:Y:S02]  /*b760*/  UTMALDG.4D [UR8], [UR4], desc[UR6] ;  /* 0x00000608040075b4 */ /* 0x0003e40008019000 */
[----:B-1----:R-:W-:Y:S01]  /*b770*/  UMOV UR8, UR18 ;  /* 0x0000001200087c82 */ /* 0x002fe20008000000 */
[----:B------:R-:W-:Y:S01]  /*b780*/  UMOV UR10, UR23 ;  /* 0x00000017000a7c82 */ /* 0x000fe20008000000 */
[----:B------:R-:W-:Y:S01]  /*b790*/  UIADD3 UR18, UR14, 0x9800, URZ ;  /* 0x000098000e127890 */ /* 0x000fe2000fffe03f */
[----:B------:R1:W-:Y:S01]  /*b7a0*/  UTMALDG.4D [UR8], [UR4], desc[UR6] ;  /* 0x00000608040075b4 */ /* 0x0003e20008019000 */
[----:B------:R-:W-:Y:S01]  /*b7b0*/  UIADD3 UR14, UR14, 0xa000, URZ ;  /* 0x0000a0000e0e7890 */ /* 0x000fe2000fffe03f */
[----:B-1----:R-:W-:Y:S01]  /*b7c0*/  UMOV UR8, UR19 ;  /* 0x0000001300087c82 */ /* 0x002fe20008000000 */
[----:B------:R-:W-:-:S02]  /*b7d0*/  UMOV UR10, UR24 ;  /* 0x00000018000a7c82 */ /* 0x000fc40008000000 */
[----:B------:R1:W-:Y:S02]  /*b7e0*/  UTMALDG.4D [UR8], [UR4], desc[UR6] ;  /* 0x00000608040075b4 */ /* 0x0003e40008019000 */
[----:B-1----:R-:W-:Y:S01]  /*b7f0*/  UMOV UR8, UR15 ;  /* 0x0000000f00087c82 */ /* 0x002fe20008000000 */
[----:B------:R-:W-:Y:S01]  /*b800*/  UMOV UR10, UR25 ;  /* 0x00000019000a7c82 */ /* 0x000fe20008000000 */
[----:B------:R-:W-:Y:S01]  /*b810*/  UMOV UR15, 0x50 ;  /* 0x00000050000f7882 */ /* 0x000fe20000000000 */
        /* <DEDUP_REMOVED lines=9> */
.L_x_106:
[----:B------:R-:W-:Y:S05]  /*b8b0*/  BSYNC B1 ;  /* 0x0000000000017941 */ /* 0x000fea0003800000 */
.L_x_105:
        /* <DEDUP_REMOVED lines=10> */
.L_x_111:
[----:B------:R-:W-:Y:S05]  /*b960*/  BSYNC B1 ;  /* 0x0000000000017941 */ /* 0x000fea0003800000 */
.L_x_110:
[----:B------:R-:W-:Y:S01]  /*b970*/  BSSY B1, `(.L_x_113) ;  /* 0x0000046000017945 */ /* 0x000fe20003800000 */
[----:B------:R-:W-:-:S03]  /*b980*/  IMAD.MOV.U32 R9, RZ, RZ, RZ ;  /* 0x000000ffff097224 */ /* 0x000fc600078e00ff */
[----:B------:R-:W-:Y:S05]  /*b990*/  @!P3 BRA `(.L_x_114) ;  /* 0x00000004000cb947 */ /* 0x000fea0003800000 */
[----:B-1----:R-:W1:Y:S01]  /*b9a0*/  S2R R7, SR_CgaCtaId ;  /* 0x0000000000077919 */ /* 0x002e620000008800 */
[----:B------:R-:W-:Y:S02]  /*b9b0*/  MOV R4, 0x400 ;  /* 0x0000040000047802 */ /* 0x000fe40000000f00 */
[----:B------:R-:W-:Y:S02]  /*b9c0*/  SHF.L.U32 R8, R0, 0x1f, RZ ;  /* 0x0000001f00087819 */ /* 0x000fe400000006ff */
[----:B-1----:R-:W-:-:S04]  /*b9d0*/  LEA R4, R7, R4, 0x18 ;  /* 0x0000000407047211 */ /* 0x002fc800078ec0ff */
[----:B------:R-:W-:-:S04]  /*b9e0*/  LEA R7, R5, R4, 0x3 ;  /* 0x0000000405077211 */ /* 0x000fc800078e18ff */
[----:B------:R-:W1:Y:S02]  /*b9f0*/  SYNCS.PHASECHK.TRANS64.TRYWAIT P3, [R7+URZ+0x1aa28], R8 ;  /* 0x01aa2808070075a7 */ /* 0x000e64000806017f */
[----:B-1----:R-:W-:Y:S05]  /*ba00*/  @!P3 BRA `(.L_x_115) ;  /* 0x0000001000f4b947 */ /* 0x002fea0003800000 */
.L_x_147:
[----:B------:R-:W-:Y:S01]  /*ba10*/  UPRMT UR4, UR20, 0x9910, URZ ;  /* 0x0000991014047896 */ /* 0x000fe2000800003f */
[----:B-1----:R-:W-:-:S03]  /*ba20*/  @P2 MOV R8, 0x3800 ;  /* 0x0000380000082802 */ /* 0x002fc60000000f00 */
[----:B------:R-:W-:Y:S01]  /*ba30*/  UISETP.NE.AND UP0, UPT, UR4, 0x2, UPT ;  /* 0x000000020400788c */ /* 0x000fe2000bf05270 */
[----:B------:R1:W-:Y:S05]  /*ba40*/  @P2 SYNCS.ARRIVE.TRANS64 RZ, [R7+URZ+0x1aa00], R8 ;  /* 0x01aa000807ff29a7 */ /* 0x0003ea000800003f */
[----:B------:R-:W-:-:S13]  /*ba50*/  PLOP3.LUT P3, PT, PT, PT, UP0, 0x80, 0x0 ;  /* 0x000000000000781c */ /* 0x000fda0003f6f008 */
[----:B-1----:R-:W-:Y:S05]  /*ba60*/  @P3 BRA `(.L_x_116) ;  /* 0x0000000000043947 */ /* 0x002fea0003800000 */
[----:B------:R-:W-:Y:S01]  /*ba70*/  BPT.TRAP 0x1 ;  /* 0x000000040000795c */ /* 0x000fe20000300000 */
.L_x_116:
[----:B------:R-:W-:Y:S05]  /*ba80*/  @P0 BRA `(.L_x_117) ;  /* 0x0000000000040947 */ /* 0x000fea0003800000 */
[----:B------:R-:W-:Y:S01]  /*ba90*/  BPT.TRAP 0x1 ;  /* 0x000000040000795c */ /* 0x000fe20000300000 */
.L_x_117:
        /* <DEDUP_REMOVED lines=15> */
[----:B------:R-:W-:Y:S01]  /*bb90*/  VIADD R5, R5, 0x1 ;  /* 0x0000000105057836 */ /* 0x000fe20000000000 */
[----:B------:R-:W-:Y:S01]  /*bba0*/  UMOV UR25, 0x40 ;  /* 0x0000004000197882 */ /* 0x000fe20000000000 */
[----:B------:R-:W-:Y:S01]  /*bbb0*/  MOV R9, 0x1 ;  /* 0x0000000100097802 */ /* 0x000fe20000000f00 */
[----:B------:R-:W-:-:S02]  /*bbc0*/  UIADD3 UR8, UR14, 0x7000, URZ ;  /* 0x000070000e087890 */ /* 0x000fc4000fffe03f */
[----:B------:R-:W-:Y:S01]  /*bbd0*/  UIADD3 UR15, UR14, 0x7800, URZ ;  /* 0x000078000e0f7890 */ /* 0x000fe2000fffe03f */
[C---:B------:R-:W-:Y:S01]  /*bbe0*/  ISETP.NE.AND P3, PT, R5.reuse, 0x5, PT ;  /* 0x000000050500780c */ /* 0x040fe20003f65270 */
[----:B------:R-:W-:Y:S02]  /*bbf0*/  UIADD3 UR19, UR14, 0x8000, URZ ;  /* 0x000080000e137890 */ /* 0x000fe4000fffe03f */
[----:B------:R-:W-:Y:S01]  /*bc00*/  UIADD3 UR23, UR14, 0x8800, URZ ;  /* 0x000088000e177890 */ /* 0x000fe2000fffe03f */
[----:B------:R-:W-:Y:S02]  /*bc10*/  SEL R7, RZ, 0x1, P3 ;  /* 0x00000001ff077807 */ /* 0x000fe40001800000 */
[----:B------:R1:W-:Y:S01]  /*bc20*/  UTMALDG.4D [UR8], [UR4], desc[UR6] ;  /* 0x00000608040075b4 */ /* 0x0003e20008019000 */
[----:B------:R-:W-:Y:S02]  /*bc30*/  SEL R5, R5, RZ, P3 ;  /* 0x000000ff05057207 */ /* 0x000fe40001800000 */
[----:B------:R-:W-:Y:S01]  /*bc40*/  LOP3.LUT R0, R0, R7, RZ, 0x3c, !PT ;  /* 0x0000000700007212 */ /* 0x000fe200078e3cff */
        /* <DEDUP_REMOVED lines=24> */
.L_x_114:
[----:B------:R-:W-:Y:S05]  /*bdd0*/  BSYNC B1 ;  /* 0x0000000000017941 */ /* 0x000fea0003800000 */
.L_x_113:
[----:B------:R-:W-:-:S13]  /*bde0*/  ISETP.GE.AND P3, PT, R6, 0x41, PT ;  /* 0x000000410600780c */ /* 0x000fda0003f66270 */
[----:B------:R-:W-:Y:S05]  /*bdf0*/  @!P3 BRA `(.L_x_118) ;  /* 0x000000080060b947 */ /* 0x000fea0003800000 */
[----:B------:R-:W-:Y:S01]  /*be00*/  IADD3 R6, R6, 0x3f, RZ ;  /* 0x0000003f06067810 */ /* 0x000fe20007ffe0ff */
[----:B------:R-:W-:Y:S03]  /*be10*/  BSSY B1, `(.L_x_118) ;  /* 0x0000096000017945 */ /* 0x000fe60003800000 */
[----:B-1----:R-:W-:-:S04]  /*be20*/  SHF.R.S32.HI R7, RZ, 0x1f, R6 ;  /* 0x0000001fff077819 */ /* 0x002fc80000011406 */
[----:B------:R-:W-:-:S04]  /*be30*/  LEA.HI R4, R7, R6, RZ, 0x6 ;  /* 0x0000000607047211 */ /* 0x000fc800078f30ff */
[----:B------:R-:W-:-:S05]  /*be40*/  SHF.R.S32.HI R4, RZ, 0x6, R4 ;  /* 0x00000006ff047819 */ /* 0x000fca0000011404 */
[----:B------:R-:W-:-:S07]  /*be50*/  IMAD.SHL.U32 R4, R4, 0x2, RZ ;  /* 0x0000000204047824 */ /* 0x000fce00078e00ff */
.L_x_129:
[----:B------:R-:W-:Y:S04]  /*be60*/  BSSY B2, `(.L_x_119) ;  /* 0x0000045000027945 */ /* 0x000fe80003800000 */
[----:B------:R-:W-:Y:S05]  /*be70*/  @!P6 BRA `(.L_x_120) ;  /* 0x00000004000ce947 */ /* 0x000fea0003800000 */
[----:B------:R-:W1:Y:S01]  /*be80*/  S2R R7, SR_CgaCtaId ;  /* 0x0000000000077919 */ /* 0x000e620000008800 */
[----:B------:R-:W-:Y:S02]  /*be90*/  MOV R6, 0x400 ;  /* 0x0000040000067802 */ /* 0x000fe40000000f00 */
[----:B------:R-:W-:Y:S02]  /*bea0*/  SHF.L.U32 R8, R0, 0x1f, RZ ;  /* 0x0000001f00087819 */ /* 0x000fe400000006ff */
[----:B-1----:R-:W-:-:S04]  /*beb0*/  LEA R6, R7, R6, 0x18 ;  /* 0x0000000607067211 */ /* 0x002fc800078ec0ff */
[----:B------:R-:W-:-:S04]  /*bec0*/  LEA R7, R5, R6, 0x3 ;  /* 0x0000000605077211 */ /* 0x000fc800078e18ff */
[----:B------:R-:W1:Y:S02]  /*bed0*/  SYNCS.PHASECHK.TRANS64.TRYWAIT P3, [R7+URZ+0x1aa28], R8 ;  /* 0x01aa2808070075a7 */ /* 0x000e64000806017f */
[----:B-1----:R-:W-:Y:S05]  /*bee0*/  @!P3 BRA `(.L_x_121) ;  /* 0x0000000c00d0b947 */ /* 0x002fea0003800000 */
.L_x_148:
[----:B------:R-:W-:Y:S01]  /*bef0*/  UPRMT UR4, UR20, 0x9910, URZ ;  /* 0x0000991014047896 */ /* 0x000fe2000800003f */
[----:B-1----:R-:W-:-:S03]  /*bf00*/  @P2 MOV R8, 0x3800 ;  /* 0x0000380000082802 */ /* 0x002fc60000000f00 */
[----:B------:R-:W-:Y:S01]  /*bf10*/  UISETP.NE.AND UP0, UPT, UR4, 0x2, UPT ;  /* 0x000000020400788c */ /* 0x000fe2000bf05270 */
[----:B------:R1:W-:Y:S05]  /*bf20*/  @P2 SYNCS.ARRIVE.TRANS64 RZ, [R7+URZ+0x1aa00], R8 ;  /* 0x01aa000807ff29a7 */ /* 0x0003ea000800003f */
[----:B------:R-:W-:-:S13]  /*bf30*/  PLOP3.LUT P3, PT, PT, PT, UP0, 0x80, 0x0 ;  /* 0x000000000000781c */ /* 0x000fda0003f6f008 */
[----:B-1----:R-:W-:Y:S05]  /*bf40*/  @P3 BRA `(.L_x_122) ;  /* 0x0000000000043947 */ /* 0x002fea0003800000 */
[----:B------:R-:W-:Y:S01]  /*bf50*/  BPT.TRAP 0x1 ;  /* 0x000000040000795c */ /* 0x000fe20000300000 */
.L_x_122:
[----:B------:R-:W-:Y:S05]  /*bf60*/  @P0 BRA `(.L_x_123) ;  /* 0x0000000000040947 */ /* 0x000fea0003800000 */
[----:B------:R-:W-:Y:S01]  /*bf70*/  BPT.TRAP 0x1 ;  /* 0x000000040000795c */ /* 0x000fe20000300000 */
.L_x_123:
        /* <DEDUP_REMOVED lines=9> */
[----:B------:R-:W-:Y:S01]  /*c010*/  R2UR UR13, R3 ;  /* 0x00000000030d72ca */ /* 0x000fe200000e0000 */
[----:B------:R-:W-:Y:S01]  /*c020*/  UMOV UR7, 0x10000000 ;  /* 0x1000000000077882 */ /* 0x000fe20000000000 */
[----:B------:R-:W-:Y:S01]  /*c030*/  UMOV UR18, 0x10 ;  /* 0x0000001000127882 */ /* 0x000fe20000000000 */
[----:B------:R-:W-:Y:S01]  /*c040*/  UMOV UR22, 0x20 ;  /* 0x0000002000167882 */ /* 0x000fe20000000000 */
[----:B------:R-:W-:Y:S01]  /*c050*/  UMOV UR24, 0x30 ;  /* 0x0000003000187882 */ /* 0x000fe20000000000 */
[----:B------:R-:W-:Y:S01]  /*c060*/  UIADD3 UR9, UR9, 0x1aa00, URZ ;  /* 0x0001aa0009097890 */ /* 0x000fe2000fffe03f */
[----:B------:R-:W-:Y:S01]  /*c070*/  VIADD R5, R5, 0x1 ;  /* 0x0000000105057836 */ /* 0x000fe20000000000 */
[----:B------:R-:W-:-:S02]  /*c080*/  USHF.L.U32 UR11, UR11, 0x6, URZ ;  /* 0x000000060b0b7899 */ /* 0x000fc4000800063f */
[----:B------:R-:W-:Y:S02]  /*c090*/  UIADD3 UR8, UR14, 0x7000, URZ ;  /* 0x000070000e087890 */ /* 0x000fe4000fffe03f */
[----:B------:R-:W-:Y:S01]  /*c0a0*/  UIADD3 UR15, UR14, 0x7800, URZ ;  /* 0x000078000e0f7890 */ /* 0x000fe2000fffe03f */
[C---:B------:R-:W-:Y:S01]  /*c0b0*/  ISETP.NE.AND P3, PT, R5.reuse, 0x5, PT ;  /* 0x000000050500780c */ /* 0x040fe20003f65270 */
[----:B------:R-:W-:Y:S02]  /*c0c0*/  UIADD3 UR19, UR14, 0x8000, URZ ;  /* 0x000080000e137890 */ /* 0x000fe4000fffe03f */
[----:B------:R-:W-:Y:S01]  /*c0d0*/  UIADD3 UR23, UR14, 0x8800, URZ ;  /* 0x000088000e177890 */ /* 0x000fe2000fffe03f */
[----:B------:R-:W-:Y:S01]  /*c0e0*/  SEL R7, RZ, 0x1, P3 ;  /* 0x00000001ff077807 */ /* 0x000fe20001800000 */
[----:B------:R-:W-:Y:S01]  /*c0f0*/  UMOV UR25, 0x40 ;  /* 0x0000004000197882 */ /* 0x000fe20000000000 */
[----:B------:R1:W-:Y:S01]  /*c100*/  UTMALDG.4D [UR8], [UR4], desc[UR6] ;  /* 0x00000608040075b4 */ /* 0x0003e20008019000 */
[----:B------:R-:W-:-:S02]  /*c110*/  SEL R5, R5, RZ, P3 ;  /* 0x000000ff05057207 */ /* 0x000fc40001800000 */
        /* <DEDUP_REMOVED lines=25> */
.L_x_120:
[----:B------:R-:W-:Y:S05]  /*c2b0*/  BSYNC B2 ;  /* 0x0000000000027941 */ /* 0x000fea0003800000 */
.L_x_119:
[----:B------:R-:W-:Y:S01]  /*c2c0*/  ISETP.LT.OR P3, PT, R4, 0x4, !P6 ;  /* 0x000000040400780c */ /* 0x000fe20007761670 */
[----:B------:R-:W-:-:S12]  /*c2d0*/  BSSY B2, `(.L_x_124) ;  /* 0x0000046000027945 */ /* 0x000fd80003800000 */
[----:B------:R-:W-:Y:S05]  /*c2e0*/  @P3 BRA `(.L_x_125) ;  /* 0x0000000400103947 */ /* 0x000fea0003800000 */
[----:B------:R-:W1:Y:S01]  /*c2f0*/  S2R R7, SR_CgaCtaId ;  /* 0x0000000000077919 */ /* 0x000e620000008800 */
[----:B------:R-:W-:Y:S02]  /*c300*/  MOV R6, 0x400 ;  /* 0x0000040000067802 */ /* 0x000fe40000000f00 */
[----:B------:R-:W-:Y:S02]  /*c310*/  SHF.L.U32 R8, R0, 0x1f, RZ ;  /* 0x0000001f00087819 */ /* 0x000fe400000006ff */
[----:B-1----:R-:W-:-:S04]  /*c320*/  LEA R6, R7, R6, 0x18 ;  /* 0x0000000607067211 */ /* 0x002fc800078ec0ff */
[----:B------:R-:W-:-:S04]  /*c330*/  LEA R7, R5, R6, 0x3 ;  /* 0x0000000605077211 */ /* 0x000fc800078e18ff */
[----:B------:R-:W1:Y:S02]  /*c340*/  SYNCS.PHASECHK.TRANS64.TRYWAIT P3, [R7+URZ+0x1aa28], R8 ;  /* 0x01aa2808070075a7 */ /* 0x000e64000806017f */
[----:B-1----:R-:W-:Y:S05]  /*c350*/  @!P3 BRA `(.L_x_126) ;  /* 0x0000000800c8b947 */ /* 0x002fea0003800000 */
.L_x_149:
[----:B------:R-:W-:Y:S01]  /*c360*/  UPRMT UR4, UR20, 0x9910, URZ ;  /* 0x0000991014047896 */ /* 0x000fe2000800003f */
[----:B-1----:R-:W-:-:S03]  /*c370*/  @P1 MOV R8, 0x3800 ;  /* 0x0000380000081802 */ /* 0x002fc60000000f00 */
[----:B------:R-:W-:Y:S01]  /*c380*/  UISETP.NE.AND UP0, UPT, UR4, 0x2, UPT ;  /* 0x000000020400788c */ /* 0x000fe2000bf05270 */
[----:B------:R1:W-:Y:S05]  /*c390*/  @P1 SYNCS.ARRIVE.TRANS64 RZ, [R7+URZ+0x1aa00], R8 ;  /* 0x01aa000807ff19a7 */ /* 0x0003ea000800003f */
[----:B------:R-:W-:-:S13]  /*c3a0*/  PLOP3.LUT P3, PT, PT, PT, UP0, 0x80, 0x0 ;  /* 0x000000000000781c */ /* 0x000fda0003f6f008 */
[----:B-1----:R-:W-:Y:S05]  /*c3b0*/  @P3 BRA `(.L_x_127) ;  /* 0x0000000000043947 */ /* 0x002fea0003800000 */
[----:B------:R-:W-:Y:S01]  /*c3c0*/  BPT.TRAP 0x1 ;  /* 0x000000040000795c */ /* 0x000fe20000300000 */
.L_x_127:
[----:B------:R-:W-:Y:S05]  /*c3d0*/  @P0 BRA `(.L_x_128) ;  /* 0x0000000000040947 */ /* 0x000fea0003800000 */
[----:B------:R-:W-:Y:S01]  /*c3e0*/  BPT.TRAP 0x1 ;  /* 0x000000040000795c */ /* 0x000fe20000300000 */
.L_x_128:
        /* <DEDUP_REMOVED lines=16> */
[----:B------:R-:W-:Y:S01]  /*c4f0*/  USHF.L.U32 UR11, UR11, 0x6, URZ ;  /* 0x000000060b0b7899 */ /* 0x000fe2000800063f */
[----:B------:R-:W-:Y:S01]  /*c500*/  IADD3 R9, R9, 0x1, RZ ;  /* 0x0000000109097810 */ /* 0x000fe20007ffe0ff */
[----:B------:R-:W-:-:S02]  /*c510*/  UIADD3 UR8, UR14, 0x7000, URZ ;  /* 0x000070000e087890 */ /* 0x000fc4000fffe03f */
[----:B------:R-:W-:Y:S01]  /*c520*/  UIADD3 UR15, UR14, 0x7800, URZ ;  /* 0x000078000e0f7890 */ /* 0x000fe2000fffe03f */
[C---:B------:R-:W-:Y:S01]  /*c530*/  ISETP.NE.AND P3, PT, R5.reuse, 0x5, PT ;  /* 0x000000050500780c */ /* 0x040fe20003f65270 */
[----:B------:R-:W-:Y:S02]  /*c540*/  UIADD3 UR19, UR14, 0x8000, URZ ;  /* 0x000080000e137890 */ /* 0x000fe4000fffe03f */
[----:B------:R-:W-:Y:S01]  /*c550*/  UIADD3 UR23, UR14, 0x8800, URZ ;  /* 0x000088000e177890 */ /* 0x000fe2000fffe03f */
[----:B------:R-:W-:Y:S01]  /*c560*/  SEL R7, RZ, 0x1, P3 ;  /* 0x00000001ff077807 */ /* 0x000fe20001800000 */
[----:B------:R-:W-:Y:S01]  /*c570*/  UMOV UR25, 0x40 ;  /* 0x0000004000197882 */ /* 0x000fe20000000000 */
        /* <DEDUP_REMOVED lines=27> */
.L_x_125:
[----:B------:R-:W-:Y:S05]  /*c730*/  BSYNC B2 ;  /* 0x0000000000027941 */ /* 0x000fea0003800000 */
.L_x_124:
[C---:B------:R-:W-:Y:S02]  /*c740*/  ISETP.GT.AND P3, PT, R4.reuse, 0x4, PT ;  /* 0x000000040400780c */ /* 0x040fe40003f64270 */
[----:B------:R-:W-:-:S11]  /*c750*/  IADD3 R4, R4, -0x2, RZ ;  /* 0xfffffffe04047810 */ /* 0x000fd60007ffe0ff */
[----:B------:R-:W-:Y:S05]  /*c760*/  @P3 BRA `(.L_x_129) ;  /* 0xfffffff400bc3947 */ /* 0x000fea000383ffff */
[----:B------:R-:W-:Y:S05]  /*c770*/  BSYNC B1 ;  /* 0x0000000000017941 */ /* 0x000fea0003800000 */
.L_x_118:
[----:B------:R-:W-:Y:S01]  /*c780*/  VIADD R17, R17, UR21 ;  /* 0x0000001511117c36 */ /* 0x000fe20008000000 */
[----:B------:R-:W-:Y:S01]  /*c790*/  ULDC UR4, c[0x0][0xa00] ;  /* 0x0002800000047ab9 */ /* 0x000fe20000000800 */
[----:B-1----:R-:W-:-:S03]  /*c7a0*/  PRMT R4, RZ, 0x7610, R4 ;  /* 0x00007610ff047816 */ /* 0x002fc60000000004 */
[----:B------:R-:W-:-:S13]  /*c7b0*/  ISETP.GE.AND P3, PT, R17, UR4, PT ;  /* 0x0000000411007c0c */ /* 0x000fda000bf66270 */
[----:B------:R-:W-:Y:S05]  /*c7c0*/  @!P3 BRA `(.L_x_130) ;  /* 0xffffffe800b8b947 */ /* 0x000fea000383ffff */
[----:B------:R-:W-:Y:S05]  /*c7d0*/  BSYNC B0 ;  /* 0x0000000000007941 */ /* 0x000fea0003800000 */
.L_x_103:
[----:B------:R-:W-:Y:S05]  /*c7e0*/  EXIT ;  /* 0x000000000000794d */ /* 0x000fea0003800000 */
.L_x_17:
[----:B-1----:R-:W-:-:S04]  /*c7f0*/  MOV R3, UR4 ;  /* 0x0000000400037c02 */ /* 0x002fc80008000f00 */
[----:B------:R1:W2:Y:S03]  /*c800*/  SYNCS.PHASECHK.TRANS64.TRYWAIT P1, [R3+URZ+0x1aa50], R0 ;  /* 0x01aa5000030075a7 */ /* 0x0002a6000802017f */
[----:B--2---:R-:W-:Y:S05]  /*c810*/  @!P1 NANOSLEEP.SYNCS 0x989680 ;  /* 0x009896800000995d */ /* 0x004fea0003900000 */
[----:B------:R-:W2:Y:S02]  /*c820*/  @!P1 SYNCS.PHASECHK.TRANS64 P1, [R3+URZ+0x1aa50], R0 ;  /* 0x01aa5000030095a7 */ /* 0x000ea4000802007f */
[----:B--2---:R-:W-:Y:S05]  /*c830*/  @!P1 BRA `(.L_x_17) ;  /* 0xfffffffc00ec9947 */ /* 0x004fea000383ffff */
[----:B------:R-:W-:Y:S05]  /*c840*/  BRA `(.L_x_131) ;  /* 0xffffff4800a47947 */ /* 0x000fea000383ffff */
.L_x_19:
[----:B-1----:R-:W-:-:S04]  /*c850*/  MOV R5, UR34 ;  /* 0x0000002200057c02 */ /* 0x002fc80008000f00 */
[----:B------:R1:W2:Y:S03]  /*c860*/  SYNCS.PHASECHK.TRANS64.TRYWAIT P1, [R5+URZ+0x1aa00], R0 ;  /* 0x01aa0000050075a7 */ /* 0x0002a6000802017f */
[----:B--2---:R-:W-:Y:S05]  /*c870*/  @!P1 NANOSLEEP.SYNCS 0x989680 ;  /* 0x009896800000995d */ /* 0x004fea0003900000 */
[----:B------:R-:W2:Y:S02]  /*c880*/  @!P1 SYNCS.PHASECHK.TRANS64 P1, [R5+URZ+0x1aa00], R0 ;  /* 0x01aa0000050095a7 */ /* 0x000ea4000802007f */
[----:B--2---:R-:W-:Y:S05]  /*c890*/  @!P1 BRA `(.L_x_19) ;  /* 0xfffffffc00ec9947 */ /* 0x004fea000383ffff */
[----:B------:R-:W-:Y:S05]  /*c8a0*/  BRA `(.L_x_132) ;  /* 0xffffff4800b87947 */ /* 0x000fea000383ffff */
.L_x_20:
[----:B-1----:R-:W-:-:S04]  /*c8b0*/  IMAD.U32 R0, RZ, RZ, UR32 ;  /* 0x00000020ff007e24 */ /* 0x002fc8000f8e00ff */
[----:B------:R1:W2:Y:S03]  /*c8c0*/  SYNCS.PHASECHK.TRANS64.TRYWAIT P1, [R0+URZ+-0x8], R3 ;  /* 0xfffff803000075a7 */ /* 0x0002a6000802017f */
[----:B--2---:R-:W-:Y:S05]  /*c8d0*/  @!P1 NANOSLEEP.SYNCS 0x989680 ;  /* 0x009896800000995d */ /* 0x004fea0003900000 */
[----:B------:R-:W2:Y:S02]  /*c8e0*/  @!P1 SYNCS.PHASECHK.TRANS64 P1, [R0+URZ+-0x8], R3 ;  /* 0xfffff803000095a7 */ /* 0x000ea4000802007f */
[----:B--2---:R-:W-:Y:S05]  /*c8f0*/  @!P1 BRA `(.L_x_20) ;  /* 0xfffffffc00ec9947 */ /* 0x004fea000383ffff */
[----:B------:R-:W-:Y:S05]  /*c900*/  BRA `(.L_x_133) ;  /* 0xffffff4800a87947 */ /* 0x000fea000383ffff */
.L_x_22:
[----:B-1----:R-:W-:-:S04]  /*c910*/  MOV R8, UR6 ;  /* 0x0000000600087c02 */ /* 0x002fc80008000f00 */
[----:B------:R1:W2:Y:S03]  /*c920*/  SYNCS.PHASECHK.TRANS64.TRYWAIT P1, [R8+URZ+0x1aa00], R7 ;  /* 0x01aa0007080075a7 */ /* 0x0002a6000802017f */
[----:B--2---:R-:W-:Y:S05]  /*c930*/  @!P1 NANOSLEEP.SYNCS 0x989680 ;  /* 0x009896800000995d */ /* 0x004fea0003900000 */
[----:B------:R-:W2:Y:S02]  /*c940*/  @!P1 SYNCS.PHASECHK.TRANS64 P1, [R8+URZ+0x1aa00], R7 ;  /* 0x01aa0007080095a7 */ /* 0x000ea4000802007f */
[----:B--2---:R-:W-:Y:S05]  /*c950*/  @!P1 BRA `(.L_x_22) ;  /* 0xfffffffc00ec9947 */ /* 0x004fea000383ffff */
[----:B------:R-:W-:Y:S05]  /*c960*/  BRA `(.L_x_134) ;  /* 0xffffff6000787947 */ /* 0x000fea000383ffff */
.L_x_27:
[----:B-1----:R-:W-:-:S04]  /*c970*/  MOV R5, UR6 ;  /* 0x0000000600057c02 */ /* 0x002fc80008000f00 */
[----:B------:R1:W2:Y:S03]  /*c980*/  SYNCS.PHASECHK.TRANS64.TRYWAIT P2, [R5+URZ+0x1aa00], R4 ;  /* 0x01aa0004050075a7 */ /* 0x0002a6000804017f */
[----:B--2---:R-:W-:Y:S05]  /*c990*/  @!P2 NANOSLEEP.SYNCS 0x989680 ;  /* 0x009896800000a95d */ /* 0x004fea0003900000 */
[----:B------:R-:W2:Y:S02]  /*c9a0*/  @!P2 SYNCS.PHASECHK.TRANS64 P2, [R5+URZ+0x1aa00], R4 ;  /* 0x01aa00040500a5a7 */ /* 0x000ea4000804007f */
[----:B--2---:R-:W-:Y:S05]  /*c9b0*/  @!P2 BRA `(.L_x_27) ;  /* 0xfffffffc00eca947 */ /* 0x004fea000383ffff */
[----:B------:R-:W-:Y:S05]  /*c9c0*/  BRA `(.L_x_135) ;  /* 0xffffff6c00707947 */ /* 0x000fea000383ffff */
.L_x_31:
[----:B-1----:R-:W-:-:S04]  /*c9d0*/  IMAD.U32 R9, RZ, RZ, UR6 ;  /* 0x00000006ff097e24 */ /* 0x002fc8000f8e00ff */
[----:B------:R1:W2:Y:S03]  /*c9e0*/  SYNCS.PHASECHK.TRANS64.TRYWAIT P2, [R9+URZ+0x1aa00], R10 ;  /* 0x01aa000a090075a7 */ /* 0x0002a6000804017f */
[----:B--2---:R-:W-:Y:S05]  /*c9f0*/  @!P2 NANOSLEEP.SYNCS 0x989680 ;  /* 0x009896800000a95d */ /* 0x004fea0003900000 */
[----:B------:R-:W2:Y:S02]  /*ca00*/  @!P2 SYNCS.PHASECHK.TRANS64 P2, [R9+URZ+0x1aa00], R10 ;  /* 0x01aa000a0900a5a7 */ /* 0x000ea4000804007f */
[----:B--2---:R-:W-:Y:S05]  /*ca10*/  @!P2 BRA `(.L_x_31) ;  /* 0xfffffffc00eca947 */ /* 0x004fea000383ffff */
[----:B------:R-:W-:Y:S05]  /*ca20*/  BRA `(.L_x_30) ;  /* 0xffffff8400247947 */ /* 0x000fea000383ffff */
.L_x_39:
[----:B-1----:R-:W-:-:S04]  /*ca30*/  MOV R5, UR6 ;  /* 0x0000000600057c02 */ /* 0x002fc80008000f00 */
[----:B------:R1:W2:Y:S03]  /*ca40*/  SYNCS.PHASECHK.TRANS64.TRYWAIT P2, [R5+URZ+0x1aa00], R4 ;  /* 0x01aa0004050075a7 */ /* 0x0002a6000804017f */
[----:B--2---:R-:W-:Y:S05]  /*ca50*/  @!P2 NANOSLEEP.SYNCS 0x989680 ;  /* 0x009896800000a95d */ /* 0x004fea0003900000 */
[----:B------:R-:W2:Y:S02]  /*ca60*/  @!P2 SYNCS.PHASECHK.TRANS64 P2, [R5+URZ+0x1aa00], R4 ;  /* 0x01aa00040500a5a7 */ /* 0x000ea4000804007f */
[----:B--2---:R-:W-:Y:S05]  /*ca70*/  @!P2 BRA `(.L_x_39) ;  /* 0xfffffffc00eca947 */ /* 0x004fea000383ffff */
[----:B------:R-:W-:Y:S05]  /*ca80*/  BRA `(.L_x_136) ;  /* 0xffffff9000587947 */ /* 0x000fea000383ffff */
.L_x_43:
[----:B-1----:R-:W-:-:S04]  /*ca90*/  MOV R9, UR6 ;  /* 0x0000000600097c02 */ /* 0x002fc80008000f00 */
[----:B------:R1:W2:Y:S03]  /*caa0*/  SYNCS.PHASECHK.TRANS64.TRYWAIT P2, [R9+URZ+0x1aa00], R20 ;  /* 0x01aa0014090075a7 */ /* 0x0002a6000804017f */
[----:B--2---:R-:W-:Y:S05]  /*cab0*/  @!P2 NANOSLEEP.SYNCS 0x989680 ;  /* 0x009896800000a95d */ /* 0x004fea0003900000 */
[----:B------:R-:W2:Y:S02]  /*cac0*/  @!P2 SYNCS.PHASECHK.TRANS64 P2, [R9+URZ+0x1aa00], R20 ;  /* 0x01aa00140900a5a7 */ /* 0x000ea4000804007f */
[----:B--2---:R-:W-:Y:S05]  /*cad0*/  @!P2 BRA `(.L_x_43) ;  /* 0xfffffffc00eca947 */ /* 0x004fea000383ffff */
[----:B------:R-:W-:Y:S05]  /*cae0*/  BRA `(.L_x_42) ;  /* 0xffffffac00107947 */ /* 0x000fea000383ffff */
.L_x_63:
[----:B-1----:R-:W-:-:S04]  /*caf0*/  IMAD.U32 R3, RZ, RZ, UR32 ;  /* 0x00000020ff037e24 */ /* 0x002fc8000f8e00ff */
[----:B------:R1:W2:Y:S03]  /*cb00*/  SYNCS.PHASECHK.TRANS64.TRYWAIT P1, [R3+URZ+0x8], R0 ;  /* 0x00000800030075a7 */ /* 0x0002a6000802017f */
[----:B--2---:R-:W-:Y:S05]  /*cb10*/  @!P1 NANOSLEEP.SYNCS 0x989680 ;  /* 0x009896800000995d */ /* 0x004fea0003900000 */
[----:B------:R-:W2:Y:S02]  /*cb20*/  @!P1 SYNCS.PHASECHK.TRANS64 P1, [R3+URZ+0x8], R0 ;  /* 0x00000800030095a7 */ /* 0x000ea4000802007f */
[----:B--2---:R-:W-:Y:S05]  /*cb30*/  @!P1 BRA `(.L_x_63) ;  /* 0xfffffffc00ec9947 */ /* 0x004fea000383ffff */
[----:B------:R-:W-:Y:S05]  /*cb40*/  BRA `(.L_x_137) ;  /* 0xffffffc000607947 */ /* 0x000fea000383ffff */
.L_x_88:
[----:B------:R-:W-:Y:S01]  /*cb50*/  BSSY B1, `(.L_x_138) ;  /* 0x0000006000017945 */ /* 0x000fe20003800000 */
[----:B------:R-:W-:-:S07]  /*cb60*/  MOV R15, 0xffffffff ;  /* 0xffffffff000f7802 */ /* 0x000fce0000000f00 */
[----:B------:R-:W-:Y:S05]  /*cb70*/  WARPSYNC.COLLECTIVE R15, `(.L_x_139) ;  /* 0x000000000f0c7348 */ /* 0x000fea0003c00000 */
[----:B------:R-:W-:Y:S02]  /*cb80*/  ELECT P6, UR62, PT ;  /* 0x00000000003e782f */ /* 0x000fe400038c0000 */
[----:B------:R-:W-:Y:S01]  /*cb90*/  MOV R14, UR62 ;  /* 0x0000003e000e7c02 */ /* 0x000fe20008000f00 */
[----:B------:R-:W-:Y:S10]  /*cba0*/  ENDCOLLECTIVE ;  /* 0x000000000000791b */ /* 0x000ff40003800000 */
.L_x_139:
[----:B------:R-:W-:Y:S05]  /*cbb0*/  BSYNC B1 ;  /* 0x0000000000017941 */ /* 0x000fea0003800000 */
.L_x_138:
[----:B------:R-:W-:Y:S05]  /*cbc0*/  BRA `(.L_x_140) ;  /* 0xffffffd800f87947 */ /* 0x000fea000383ffff */
.L_x_91:
[----:B-1----:R1:W2:Y:S02]  /*cbd0*/  SYNCS.PHASECHK.TRANS64.TRYWAIT P2, [R7+URZ+0x1aa60], R6 ;  /* 0x01aa6006070075a7 */ /* 0x0022a4000804017f */
[----:B--2---:R-:W-:Y:S05]  /*cbe0*/  @!P2 NANOSLEEP.SYNCS 0x989680 ;  /* 0x009896800000a95d */ /* 0x004fea0003900000 */
[----:B------:R-:W2:Y:S02]  /*cbf0*/  @!P2 SYNCS.PHASECHK.TRANS64 P2, [R7+URZ+0x1aa60], R6 ;  /* 0x01aa60060700a5a7 */ /* 0x000ea4000804007f */
[----:B--2---:R-:W-:Y:S05]  /*cc00*/  @!P2 BRA `(.L_x_91) ;  /* 0xfffffffc00f0a947 */ /* 0x004fea000383ffff */
[----:B------:R-:W-:Y:S05]  /*cc10*/  BRA `(.L_x_141) ;  /* 0xffffffdc00187947 */ /* 0x000fea000383ffff */
.L_x_96:
[----:B-1----:R1:W2:Y:S02]  /*cc20*/  SYNCS.PHASECHK.TRANS64.TRYWAIT P2, [R7+URZ+0x1aab0], R4 ;  /* 0x01aab004070075a7 */ /* 0x0022a4000804017f */
[----:B--2---:R-:W-:Y:S05]  /*cc30*/  @!P2 NANOSLEEP.SYNCS 0x989680 ;  /* 0x009896800000a95d */ /* 0x004fea0003900000 */
[----:B------:R-:W2:Y:S02]  /*cc40*/  @!P2 SYNCS.PHASECHK.TRANS64 P2, [R7+URZ+0x1aab0], R4 ;  /* 0x01aab0040700a5a7 */ /* 0x000ea4000804007f */
[----:B--2---:R-:W-:Y:S05]  /*cc50*/  @!P2 BRA `(.L_x_96) ;  /* 0xfffffffc00f0a947 */ /* 0x004fea000383ffff */
[----:B------:R-:W-:Y:S05]  /*cc60*/  BRA `(.L_x_95) ;  /* 0xffffffe000247947 */ /* 0x000fea000383ffff */
.L_x_99:
[----:B-1----:R1:W2:Y:S02]  /*cc70*/  SYNCS.PHASECHK.TRANS64.TRYWAIT P2, [R4+URZ+0x1aa60], R9 ;  /* 0x01aa6009040075a7 */ /* 0x0022a4000804017f */
[----:B--2---:R-:W-:Y:S05]  /*cc80*/  @!P2 NANOSLEEP.SYNCS 0x989680 ;  /* 0x009896800000a95d */ /* 0x004fea0003900000 */
[----:B------:R-:W2:Y:S02]  /*cc90*/  @!P2 SYNCS.PHASECHK.TRANS64 P2, [R4+URZ+0x1aa60], R9 ;  /* 0x01aa60090400a5a7 */ /* 0x000ea4000804007f */
[----:B--2---:R-:W-:Y:S05]  /*cca0*/  @!P2 BRA `(.L_x_99) ;  /* 0xfffffffc00f0a947 */ /* 0x004fea000383ffff */
[----:B------:R-:W-:Y:S05]  /*ccb0*/  BRA `(.L_x_142) ;  /* 0xffffffe000387947 */ /* 0x000fea000383ffff */
.L_x_104:
[----:B------:R-:W-:Y:S01]  /*ccc0*/  BSSY B1, `(.L_x_143) ;  /* 0x0000006000017945 */ /* 0x000fe20003800000 */
[----:B------:R-:W-:-:S07]  /*ccd0*/  MOV R15, 0xffffffff ;  /* 0xffffffff000f7802 */ /* 0x000fce0000000f00 */
[----:B------:R-:W-:Y:S05]  /*cce0*/  WARPSYNC.COLLECTIVE R15, `(.L_x_144) ;  /* 0x000000000f0c7348 */ /* 0x000fea0003c00000 */
[----:B------:R-:W-:Y:S02]  /*ccf0*/  ELECT P6, UR62, PT ;  /* 0x00000000003e782f */ /* 0x000fe400038c0000 */
[----:B------:R-:W-:Y:S01]  /*cd00*/  MOV R14, UR62 ;  /* 0x0000003e000e7c02 */ /* 0x000fe20008000f00 */
[----:B------:R-:W-:Y:S10]  /*cd10*/  ENDCOLLECTIVE ;  /* 0x000000000000791b */ /* 0x000ff40003800000 */
.L_x_144:
[----:B------:R-:W-:Y:S05]  /*cd20*/  BSYNC B1 ;  /* 0x0000000000017941 */ /* 0x000fea0003800000 */
.L_x_143:
[----:B------:R-:W-:Y:S05]  /*cd30*/  BRA `(.L_x_145) ;  /* 0xffffffe400c47947 */ /* 0x000fea000383ffff */
.L_x_107:
[----:B-1----:R1:W2:Y:S02]  /*cd40*/  SYNCS.PHASECHK.TRANS64.TRYWAIT P4, [R8+URZ+0x1aa28], R7 ;  /* 0x01aa2807080075a7 */ /* 0x0022a4000808017f */
[----:B--2---:R-:W-:Y:S05]  /*cd50*/  @!P4 NANOSLEEP.SYNCS 0x989680 ;  /* 0x009896800000c95d */ /* 0x004fea0003900000 */
[----:B------:R-:W2:Y:S02]  /*cd60*/  @!P4 SYNCS.PHASECHK.TRANS64 P4, [R8+URZ+0x1aa28], R7 ;  /* 0x01aa28070800c5a7 */ /* 0x000ea4000808007f */
[----:B--2---:R-:W-:Y:S05]  /*cd70*/  @!P4 BRA `(.L_x_107) ;  /* 0xfffffffc00f0c947 */ /* 0x004fea000383ffff */
[----:B------:R-:W-:Y:S05]  /*cd80*/  BRA `(.L_x_146) ;  /* 0xffffffe400dc7947 */ /* 0x000fea000383ffff */
.L_x_112:
[----:B-1----:R1:W2:Y:S02]  /*cd90*/  SYNCS.PHASECHK.TRANS64.TRYWAIT P4, [R4+URZ+0x1aab0], R7 ;  /* 0x01aab007040075a7 */ /* 0x0022a4000808017f */
[----:B--2---:R-:W-:Y:S05]  /*cda0*/  @!P4 NANOSLEEP.SYNCS 0x989680 ;  /* 0x009896800000c95d */ /* 0x004fea0003900000 */
[----:B------:R-:W2:Y:S02]  /*cdb0*/  @!P4 SYNCS.PHASECHK.TRANS64 P4, [R4+URZ+0x1aab0], R7 ;  /* 0x01aab0070400c5a7 */ /* 0x000ea4000808007f */
[----:B--2---:R-:W-:Y:S05]  /*cdc0*/  @!P4 BRA `(.L_x_112) ;  /* 0xfffffffc00f0c947 */ /* 0x004fea000383ffff */
[----:B------:R-:W-:Y:S05]  /*cdd0*/  BRA `(.L_x_111) ;  /* 0xffffffe800e07947 */ /* 0x000fea000383ffff */
.L_x_115:
[----:B-1----:R1:W2:Y:S02]  /*cde0*/  SYNCS.PHASECHK.TRANS64.TRYWAIT P3, [R7+URZ+0x1aa28], R8 ;  /* 0x01aa2808070075a7 */ /* 0x0022a4000806017f */
[----:B--2---:R-:W-:Y:S05]  /*cdf0*/  @!P3 NANOSLEEP.SYNCS 0x989680 ;  /* 0x009896800000b95d */ /* 0x004fea0003900000 */
[----:B------:R-:W2:Y:S02]  /*ce00*/  @!P3 SYNCS.PHASECHK.TRANS64 P3, [R7+URZ+0x1aa28], R8 ;  /* 0x01aa28080700b5a7 */ /* 0x000ea4000806007f */
[----:B--2---:R-:W-:Y:S05]  /*ce10*/  @!P3 BRA `(.L_x_115) ;  /* 0xfffffffc00f0b947 */ /* 0x004fea000383ffff */
[----:B------:R-:W-:Y:S05]  /*ce20*/  BRA `(.L_x_147) ;  /* 0xffffffe800f87947 */ /* 0x000fea000383ffff */
.L_x_121:
[----:B-1----:R1:W2:Y:S02]  /*ce30*/  SYNCS.PHASECHK.TRANS64.TRYWAIT P3, [R7+URZ+0x1aa28], R8 ;  /* 0x01aa2808070075a7 */ /* 0x0022a4000806017f */
[----:B--2---:R-:W-:Y:S05]  /*ce40*/  @!P3 NANOSLEEP.SYNCS 0x989680 ;  /* 0x009896800000b95d */ /* 0x004fea0003900000 */
[----:B------:R-:W2:Y:S02]  /*ce50*/  @!P3 SYNCS.PHASECHK.TRANS64 P3, [R7+URZ+0x1aa28], R8 ;  /* 0x01aa28080700b5a7 */ /* 0x000ea4000806007f */
[----:B--2---:R-:W-:Y:S05]  /*ce60*/  @!P3 BRA `(.L_x_121) ;  /* 0xfffffffc00f0b947 */ /* 0x004fea000383ffff */
[----:B------:R-:W-:Y:S05]  /*ce70*/  BRA `(.L_x_148) ;  /* 0xfffffff0001c7947 */ /* 0x000fea000383ffff */
.L_x_126:
[----:B-1----:R1:W2:Y:S02]  /*ce80*/  SYNCS.PHASECHK.TRANS64.TRYWAIT P3, [R7+URZ+0x1aa28], R8 ;  /* 0x01aa2808070075a7 */ /* 0x0022a4000806017f */
[----:B--2---:R-:W-:Y:S05]  /*ce90*/  @!P3 NANOSLEEP.SYNCS 0x989680 ;  /* 0x009896800000b95d */ /* 0x004fea0003900000 */
[----:B------:R-:W2:Y:S02]  /*cea0*/  @!P3 SYNCS.PHASECHK.TRANS64 P3, [R7+URZ+0x1aa28], R8 ;  /* 0x01aa28080700b5a7 */ /* 0x000ea4000806007f */
[----:B--2---:R-:W-:Y:S05]  /*ceb0*/  @!P3 BRA `(.L_x_126) ;  /* 0xfffffffc00f0b947 */ /* 0x004fea000383ffff */
[----:B------:R-:W-:Y:S05]  /*cec0*/  BRA `(.L_x_149) ;  /* 0xfffffff400247947 */ /* 0x000fea000383ffff */
        .weak           $__internal_0_$__cuda_sm20_rcp_rn_f32_slowpath
        .type           $__internal_0_$__cuda_sm20_rcp_rn_f32_slowpath,@function
        .size           $__internal_0_$__cuda_sm20_rcp_rn_f32_slowpath,(.L_x_155 - $__internal_0_$__cuda_sm20_rcp_rn_f32_slowpath)
$__internal_0_$__cuda_sm20_rcp_rn_f32_slowpath:
[----:B------:R-:W-:Y:S01]  /*ced0*/  IMAD.SHL.U32 R0, R3, 0x2, RZ ;  /* 0x0000000203007824 */ /* 0x000fe200078e00ff */
[----:B------:R-:W-:Y:S04]  /*cee0*/  BSSY B2, `(.L_x_150) ;  /* 0x0000030000027945 */ /* 0x000fe80003800000 */
[----:B------:R-:W-:-:S04]  /*cef0*/  SHF.R.U32.HI R21, RZ, 0x18, R0 ;  /* 0x00000018ff157819 */ /* 0x000fc80000011600 */
[----:B------:R-:W-:-:S13]  /*cf00*/  ISETP.NE.U32.AND P0, PT, R21, RZ, PT ;  /* 0x000000ff1500720c */ /* 0x000fda0003f05070 */
[----:B------:R-:W-:Y:S05]  /*cf10*/  @P0 BRA `(.L_x_151) ;  /* 0x0000000000280947 */ /* 0x000fea0003800000 */
[----:B------:R-:W-:-:S04]  /*cf20*/  SHF.L.U32 R0, R3, 0x1, RZ ;  /* 0x0000000103007819 */ /* 0x000fc800000006ff */
[----:B------:R-:W-:-:S13]  /*cf30*/  ISETP.NE.AND P0, PT, R0, RZ, PT ;  /* 0x000000ff0000720c */ /* 0x000fda0003f05270 */
[----:B------:R-:W-:Y:S01]  /*cf40*/  @P0 FFMA R7, R3, 1.84467440737095516160e+19, RZ ;  /* 0x5f80000003070823 */ /* 0x000fe200000000ff */
[----:B------:R-:W-:Y:S08]  /*cf50*/  @!P0 MUFU.RCP R6, R3 ;  /* 0x0000000300068308 */ /* 0x000ff00000001000 */
[----:B------:R-:W1:Y:S02]  /*cf60*/  @P0 MUFU.RCP R0, R7 ;  /* 0x0000000700000308 */ /* 0x000e640000001000 */
[----:B-1----:R-:W-:-:S04]  /*cf70*/  @P0 FFMA R12, R7, R0, -1 ;  /* 0xbf800000070c0423 */ /* 0x002fc80000000000 */
[----:B------:R-:W-:-:S04]  /*cf80*/  @P0 FADD.FTZ R13, -R12, -RZ ;  /* 0x800000ff0c0d0221 */ /* 0x000fc80000010100 */
[----:B------:R-:W-:-:S04]  /*cf90*/  @P0 FFMA R0, R0, R13, R0 ;  /* 0x0000000d00000223 */ /* 0x000fc80000000000 */
[----:B------:R-:W-:Y:S01]  /*cfa0*/  @P0 FFMA R6, R0, 1.84467440737095516160e+19, RZ ;  /* 0x5f80000000060823 */ /* 0x000fe200000000ff */
[----:B------:R-:W-:Y:S06]  /*cfb0*/  BRA `(.L_x_152) ;  /* 0x0000000000887947 */ /* 0x000fec0003800000 */
.L_x_151:
[----:B------:R-:W-:-:S04]  /*cfc0*/  IADD3 R24, R21, -0xfd, RZ ;  /* 0xffffff0315187810 */ /* 0x000fc80007ffe0ff */
[----:B------:R-:W-:-:S13]  /*cfd0*/  ISETP.GT.U32.AND P0, PT, R24, 0x1, PT ;  /* 0x000000011800780c */ /* 0x000fda0003f04070 */
[----:B------:R-:W-:Y:S05]  /*cfe0*/  @P0 BRA `(.L_x_153) ;  /* 0x0000000000780947 */ /* 0x000fea0003800000 */
[----:B------:R-:W-:Y:S01]  /*cff0*/  LOP3.LUT R0, R3, 0x7fffff, RZ, 0xc0, !PT ;  /* 0x007fffff03007812 */ /* 0x000fe200078ec0ff */
[----:B------:R-:W-:-:S03]  /*d000*/  IMAD.MOV.U32 R13, RZ, RZ, 0x3 ;  /* 0x00000003ff0d7424 */ /* 0x000fc600078e00ff */
[----:B------:R-:W-:Y:S02]  /*d010*/  LOP3.LUT R0, R0, 0x3f800000, RZ, 0xfc, !PT ;  /* 0x3f80000000007812 */ /* 0x000fe400078efcff */
[----:B------:R-:W-:Y:S02]  /*d020*/  SHF.L.U32 R13, R13, R24, RZ ;  /* 0x000000180d0d7219 */ /* 0x000fe400000006ff */
[----:B------:R-:W1:Y:S02]  /*d030*/  MUFU.RCP R7, R0 ;  /* 0x0000000000077308 */ /* 0x000e640000001000 */
[----:B-1----:R-:W-:-:S04]  /*d040*/  FFMA R6, R0, R7, -1 ;  /* 0xbf80000000067423 */ /* 0x002fc80000000007 */
[----:B------:R-:W-:-:S04]  /*d050*/  FADD.FTZ R6, -R6, -RZ ;  /* 0x800000ff06067221 */ /* 0x000fc80000010100 */
[CCC-:B------:R-:W-:Y:S01]  /*d060*/  FFMA.RM R12, R7.reuse, R6.reuse, R7.reuse ;  /* 0x00000006070c7223 */ /* 0x1c0fe20000004007 */
[----:B------:R-:W-:-:S04]  /*d070*/  FFMA.RP R7, R7, R6, R7 ;  /* 0x0000000607077223 */ /* 0x000fc80000008007 */
[C---:B------:R-:W-:Y:S02]  /*d080*/  LOP3.LUT R6, R12.reuse, 0x7fffff, RZ, 0xc0, !PT ;  /* 0x007fffff0c067812 */ /* 0x040fe400078ec0ff */
[----:B------:R-:W-:Y:S02]  /*d090*/  FSETP.NEU.FTZ.AND P0, PT, R12, R7, PT ;  /* 0x000000070c00720b */ /* 0x000fe40003f1d000 */
[----:B------:R-:W-:Y:S02]  /*d0a0*/  LOP3.LUT R6, R6, 0x800000, RZ, 0xfc, !PT ;  /* 0x0080000006067812 */ /* 0x000fe400078efcff */
[----:B------:R-:W-:Y:S02]  /*d0b0*/  SEL R7, RZ, 0xffffffff, !P0 ;  /* 0xffffffffff077807 */ /* 0x000fe40004000000 */
[----:B------:R-:W-:Y:S02]  /*d0c0*/  LOP3.LUT R13, R13, R6, RZ, 0xc0, !PT ;  /* 0x000000060d0d7212 */ /* 0x000fe400078ec0ff */
[----:B------:R-:W-:-:S02]  /*d0d0*/  IADD3 R7, -R7, RZ, RZ ;  /* 0x000000ff07077210 */ /* 0x000fc40007ffe1ff */
[-C--:B------:R-:W-:Y:S02]  /*d0e0*/  SHF.R.U32.HI R13, RZ, R24.reuse, R13 ;  /* 0x00000018ff0d7219 */ /* 0x080fe4000001160d */
[--C-:B------:R-:W-:Y:S01]  /*d0f0*/  LOP3.LUT P1, RZ, R7, R24, R6.reuse, 0xf8, !PT ;  /* 0x0000001807ff7212 */ /* 0x100fe2000782f806 */
[----:B------:R-:W-:Y:S01]  /*d100*/  VIADD R7, R21, 0xffffff04 ;  /* 0xffffff0415077836 */ /* 0x000fe20000000000 */
[C---:B------:R-:W-:Y:S02]  /*d110*/  LOP3.LUT P0, RZ, R13.reuse, 0x1, RZ, 0xc0, !PT ;  /* 0x000000010dff7812 */ /* 0x040fe4000780c0ff */
[----:B------:R-:W-:Y:S02]  /*d120*/  LOP3.LUT P2, RZ, R13, 0x2, RZ, 0xc0, !PT ;  /* 0x000000020dff7812 */ /* 0x000fe4000784c0ff */
[----:B------:R-:W-:Y:S02]  /*d130*/  SHF.R.U32.HI R6, RZ, R7, R6 ;  /* 0x00000007ff067219 */ /* 0x000fe40000011606 */
[----:B------:R-:W-:-:S02]  /*d140*/  PLOP3.LUT P0, PT, P0, P1, P2, 0xe0, 0x0 ;  /* 0x000000000000781c */ /* 0x000fc40000703c20 */
[----:B------:R-:W-:Y:S02]  /*d150*/  LOP3.LUT P1, RZ, R3, 0x7fffff, RZ, 0xc0, !PT ;  /* 0x007fffff03ff7812 */ /* 0x000fe4000782c0ff */
[----:B------:R-:W-:-:S04]  /*d160*/  SEL R0, RZ, 0x1, !P0 ;  /* 0x00000001ff007807 */ /* 0x000fc80004000000 */
[----:B------:R-:W-:-:S04]  /*d170*/  IADD3 R0, -R0, RZ, RZ ;  /* 0x000000ff00007210 */ /* 0x000fc80007ffe1ff */
[----:B------:R-:W-:-:S13]  /*d180*/  ISETP.GE.AND P0, PT, R0, RZ, PT ;  /* 0x000000ff0000720c */ /* 0x000fda0003f06270 */
[----:B------:R-:W-:-:S04]  /*d190*/  @!P0 IADD3 R6, R6, 0x1, RZ ;  /* 0x0000000106068810 */ /* 0x000fc80007ffe0ff */
[----:B------:R-:W-:-:S04]  /*d1a0*/  @!P1 SHF.L.U32 R6, R6, 0x1, RZ ;  /* 0x0000000106069819 */ /* 0x000fc800000006ff */
[----:B------:R-:W-:Y:S01]  /*d1b0*/  LOP3.LUT R6, R6, 0x80000000, R3, 0xf8, !PT ;  /* 0x8000000006067812 */ /* 0x000fe200078ef803 */
[----:B------:R-:W-:Y:S06]  /*d1c0*/  BRA `(.L_x_152) ;  /* 0x0000000000047947 */ /* 0x000fec0003800000 */
.L_x_153:
[----:B------:R1:W2:Y:S02]  /*d1d0*/  MUFU.RCP R6, R3 ;  /* 0x0000000300067308 */ /* 0x0002a40000001000 */
.L_x_152:
[----:B------:R-:W-:Y:S05]  /*d1e0*/  BSYNC B2 ;  /* 0x0000000000027941 */ /* 0x000fea0003800000 */
.L_x_150:
[----:B--2---:R-:W-:Y:S01]  /*d1f0*/  IMAD.MOV.U32 R0, RZ, RZ, R6 ;  /* 0x000000ffff007224 */ /* 0x004fe200078e0006 */
[----:B------:R-:W-:Y:S02]  /*d200*/  MOV R6, R14 ;  /* 0x0000000e00067202 */ /* 0x000fe40000000f00 */
[----:B------:R-:W-:-:S04]  /*d210*/  MOV R7, 0x0 ;  /* 0x0000000000077802 */ /* 0x000fc80000000f00 */
[----:B-1----:R-:W-:Y:S05]  /*d220*/  RET.REL.NODEC R6 `(_ZN7cutlass13device_kernelINS_4fmha6kernel28FmhaKernelTmaWarpSpecializedINS1_10collective30FmhaMainloopTmaWarpSpecializedINS_6half_tEffN4cute5tupleIJNS7_1CILi128EEENS9_ILi64EEENS9_ILi112EEEEEENS8_IJiNS9_ILi1EEENS8_IJiiEEEEEESG_SG_NS4_14ResidualFusionEJNS2_6OptionILNS2_3TagE0ENS9_ILb1EEEEENSI_ILSJ_2ESK_EEEEENS4_15FmhaFwdEpilogueIS6_fNS8_IJSB_SC_SB_EEEEENS2_23PersistentTileSchedulerEJSL_SM_EEEEEvNT_6ParamsE) ;  /* 0xffffff2c06747950 */ /* 0x002fea0003c3ffff */
.L_x_154:
[----:B------:R-:W-:-:S00]  /*d230*/  BRA `(.L_x_154) ;  /* 0xfffffffc00fc7947 */ /* 0x000fc0000383ffff */
[----:B------:R-:W-:-:S00]  /*d240*/  NOP ;  /* 0x0000000000007918 */ /* 0x000fc00000000000 */
        /* <DEDUP_REMOVED lines=11> */
.L_x_155:


//--------------------- .nv.global.init           --------------------------
	.section	.nv.global.init,"aw",@progbits
.nv.global.init:
	.type		$str$24,@object
	.size		$str$24,($str$25 - $str$24)
$str$24:
        /*0000*/ 	.byte	0x28, 0x61, 0x64, 0x64, 0x72, 0x65, 0x73, 0x73, 0x20, 0x26, 0x20, 0x6d, 0x61, 0x73, 0x6b, 0x29
        /*0010*/ 	.byte	0x20, 0x3d, 0x3d, 0x20, 0x30, 0x00
	.type		$str$25,@object
	.size		$str$25,(__unnamed_1 - $str$25)
$str$25:
        /*0016*/ 	.byte	0x2f, 0x74, 0x6d, 0x70, 0x2f, 0x63, 0x75, 0x74, 0x6c, 0x61, 0x73, 0x73, 0x5f, 0x73, 0x77, 0x65
        /*0026*/ 	.byte	0x65, 0x70, 0x5f, 0x73, 0x72, 0x63, 0x2f, 0x69, 0x6e, 0x63, 0x6c, 0x75, 0x64, 0x65, 0x2f, 0x63
        /*0036*/ 	.byte	0x75, 0x74, 0x65, 0x2f, 0x70, 0x6f, 0x69, 0x6e, 0x74, 0x65, 0x72, 0x5f, 0x66, 0x6c, 0x61, 0x67
        /*0046*/ 	.byte	0x67, 0x65, 0x64, 0x2e, 0x68, 0x70, 0x70, 0x00
	.type		__unnamed_1,@object
	.size		__unnamed_1,(__unnamed_2 - __unnamed_1)
__unnamed_1:
        /*004e*/ 	.byte	0x61, 0x75, 0x74, 0x6f, 0x20, 0x63, 0x75, 0x74, 0x65, 0x3a, 0x3a, 0x61, 0x73, 0x5f, 0x70, 0x6f
        /* <DEDUP_REMOVED lines=27> */
        /*020e*/ 	.byte	0x3e, 0x3e, 0x3e, 0x3e, 0x3e, 0x5d, 0x00
	.type		__unnamed_2,@object
	.size		__unnamed_2,(.L_1 - __unnamed_2)
__unnamed_2:
        /* <DEDUP_REMOVED lines=29> */
.L_1:


//--------------------- .nv.shared._ZN7cutlass13device_kernelINS_4fmha6kernel28FmhaKernelTmaWarpSpecializedINS1_10collective30FmhaMainloopTmaWarpSpecializedINS_6half_tEffN4cute5tupleIJNS7_1CILi128EEENS9_ILi64EEENS9_ILi112EEEEEENS8_IJiNS9_ILi1EEENS8_IJiiEEEEEESG_SG_NS4_14ResidualFusionEJNS2_6OptionILNS2_3TagE0ENS9_ILb1EEEEENSI_ILSJ_2ESK_EEEEENS4_15FmhaFwdEpilogueIS6_fNS8_IJSB_SC_SB_EEEEENS2_23PersistentTileSchedulerEJSL_SM_EEEEEvNT_6ParamsE --------------------------
	.section	.nv.shared._ZN7cutlass13device_kernelINS_4fmha6kernel28FmhaKernelTmaWarpSpecializedINS1_10collective30FmhaMainloopTmaWarpSpecializedINS_6half_tEffN4cute5tupleIJNS7_1CILi128EEENS9_ILi64EEENS9_ILi112EEEEEENS8_IJiNS9_ILi1EEENS8_IJiiEEEEEESG_SG_NS4_14ResidualFusionEJNS2_6OptionILNS2_3TagE0ENS9_ILb1EEEEENSI_ILSJ_2ESK_EEEEENS4_15FmhaFwdEpilogueIS6_fNS8_IJSB_SC_SB_EEEEENS2_23PersistentTileSchedulerEJSL_SM_EEEEEvNT_6ParamsE,"aw",@nobits
	.sectionflags	@""
	.align	16
	.zero		1024


//--------------------- .nv.shared.reserved.0     --------------------------
	.section	.nv.shared.reserved.0,"aw",@nobits
	.weak		__nv_reservedSMEM_offset_0_alias
	.size		__nv_reservedSMEM_offset_0_alias, 0, 0
	.other		__nv_reservedSMEM_offset_0_alias,@"STO_CUDA_RESERVED_SHARED STV_DEFAULT"
__nv_reservedSMEM_offset_0_alias:
	.zero		0


//--------------------- .nv.global                --------------------------
	.section	.nv.global,"aw",@nobits
.nv.global:
	.type		_ZN39_INTERNAL_b3186e93_4_k_cu_b9d33ca3_35454cute1_E,@object
	.size		_ZN39_INTERNAL_b3186e93_4_k_cu_b9d33ca3_35454cute1_E,(_ZN39_INTERNAL_b3186e93_4_k_cu_b9d33ca3_35454cuda3std3__45__cpo6cbeginE - _ZN39_INTERNAL_b3186e93_4_k_cu_b9d33ca3_35454cute1_E)
_ZN39_INTERNAL_b3186e93_4_k_cu_b9d33ca3_35454cute1_E:
	.zero		1
	.type		_ZN39_INTERNAL_b3186e93_4_k_cu_b9d33ca3_35454cuda3std3__45__cpo6cbeginE,@object
	.size		_ZN39_INTERNAL_b3186e93_4_k_cu_b9d33ca3_35454cuda3std3__45__cpo6cbeginE,(_ZN39_INTERNAL_b3186e93_4_k_cu_b9d33ca3_35454cuda3std3__48in_placeE - _ZN39_INTERNAL_b3186e93_4_k_cu_b9d33ca3_35454cuda3std3__45__cpo6cbeginE)
_ZN39_INTERNAL_b3186e93_4_k_cu_b9d33ca3_35454cuda3std3__45__cpo6cbeginE:
	.zero		1
	.type		_ZN39_INTERNAL_b3186e93_4_k_cu_b9d33ca3_35454cuda3std3__48in_placeE,@object
	.size		_ZN39_INTERNAL_b3186e93_4_k_cu_b9d33ca3_35454cuda3std3__48in_placeE,(_ZN39_INTERNAL_b3186e93_4_k_cu_b9d33ca3_35454cuda3std6ranges3__45__cpo9iter_moveE - _ZN39_INTERNAL_b3186e93_4_k_cu_b9d33ca3_35454cuda3std3__48in_placeE)
_ZN39_INTERNAL_b3186e93_4_k_cu_b9d33ca3_35454cuda3std3__48in_placeE:
	.zero		1
	.type		_ZN39_INTERNAL_b3186e93_4_k_cu_b9d33ca3_35454cuda3std6ranges3__45__cpo9iter_moveE,@object
	.size		_ZN39_INTERNAL_b3186e93_4_k_cu_b9d33ca3_35454cuda3std6ranges3__45__cpo9iter_moveE,(_ZN39_INTERNAL_b3186e93_4_k_cu_b9d33ca3_35454cuda3std3__45__cpo5beginE - _ZN39_INTERNAL_b3186e93_4_k_cu_b9d33ca3_35454cuda3std6ranges3__45__cpo9iter_moveE)
_ZN39_INTERNAL_b3186e93_4_k_cu_b9d33ca3_35454cuda3std6ranges3__45__cpo9iter_moveE:
	.zero		1
	.type		_ZN39_INTERNAL_b3186e93_4_k_cu_b9d33ca3_35454cuda3std3__45__cpo5beginE,@object
	.size		_ZN39_INTERNAL_b3186e93_4_k_cu_b9d33ca3_35454cuda3std3__45__cpo5beginE,(_ZN39_INTERNAL_b3186e93_4_k_cu_b9d33ca3_35454cuda3std3__441_GLOBAL__N__b3186e93_4_k_cu_b9d33ca3_35456ignoreE - _ZN39_INTERNAL_b3186e93_4_k_cu_b9d33ca3_35454cuda3std3__45__cpo5beginE)
_ZN39_INTERNAL_b3186e93_4_k_cu_b9d33ca3_35454cuda3std3__45__cpo5beginE:
	.zero		1
	.type		_ZN39_INTERNAL_b3186e93_4_k_cu_b9d33ca3_35454cuda3std3__441_GLOBAL__N__b3186e93_4_k_cu_b9d33ca3_35456ignoreE,@object
	.size		_ZN39_INTERNAL_b3186e93_4_k_cu_b9d33ca3_35454cuda3std3__441_GLOBAL__N__b3186e93_4_k_cu_b9d33ca3_35456ignoreE,(_ZN39_INTERNAL_b3186e93_4_k_cu_b9d33ca3_35454cute7productE - _ZN39_INTERNAL_b3186e93_4_k_cu_b9d33ca3_35454cuda3std3__441_GLOBAL__N__b3186e93_4_k_cu_b9d33ca3_35456ignoreE)
_ZN39_INTERNAL_b3186e93_4_k_cu_b9d33ca3_35454cuda3std3__441_GLOBAL__N__b3186e93_4_k_cu_b9d33ca3_35456ignoreE:
	.zero		1
	.type		_ZN39_INTERNAL_b3186e93_4_k_cu_b9d33ca3_35454cute7productE,@object
	.size		_ZN39_INTERNAL_b3186e93_4_k_cu_b9d33ca3_35454cute7productE,(_ZN39_INTERNAL_b3186e93_4_k_cu_b9d33ca3_35454cuda3std3__45__cpo3endE - _ZN39_INTERNAL_b3186e93_4_k_cu_b9d33ca3_35454cute7productE)
_ZN39_INTERNAL_b3186e93_4_k_cu_b9d33ca3_35454cute7productE:
	.zero		1
	.type		_ZN39_INTERNAL_b3186e93_4_k_cu_b9d33ca3_35454cuda3std3__45__cpo3endE,@object
	.size		_ZN39_INTERNAL_b3186e93_4_k_cu_b9d33ca3_35454cuda3std3__45__cpo3endE,(_ZN39_INTERNAL_b3186e93_4_k_cu_b9d33ca3_35454cuda3std3__419piecewise_constructE - _ZN39_INTERNAL_b3186e93_4_k_cu_b9d33ca3_35454cuda3std3__45__cpo3endE)
_ZN39_INTERNAL_b3186e93_4_k_cu_b9d33ca3_35454cuda3std3__45__cpo3endE:
	.zero		1
	.type		_ZN39_INTERNAL_b3186e93_4_k_cu_b9d33ca3_35454cuda3std3__419piecewise_constructE,@object
	.size		_ZN39_INTERNAL_b3186e93_4_k_cu_b9d33ca3_35454cuda3std3__419piecewise_constructE,(_ZN39_INTERNAL_b3186e93_4_k_cu_b9d33ca3_35454cuda3std3__45__cpo4cendE - _ZN39_INTERNAL_b3186e93_4_k_cu_b9d33ca3_35454cuda3std3__419piecewise_constructE)
_ZN39_INTERNAL_b3186e93_4_k_cu_b9d33ca3_35454cuda3std3__419piecewise_constructE:
	.zero		1
	.type		_ZN39_INTERNAL_b3186e93_4_k_cu_b9d33ca3_35454cuda3std3__45__cpo4cendE,@object
	.size		_ZN39_INTERNAL_b3186e93_4_k_cu_b9d33ca3_35454cuda3std3__45__cpo4cendE,(_ZN39_INTERNAL_b3186e93_4_k_cu_b9d33ca3_35454cuda3std6ranges3__45__cpo4swapE - _ZN39_INTERNAL_b3186e93_4_k_cu_b9d33ca3_35454cuda3std3__45__cpo4cendE)
_ZN39_INTERNAL_b3186e93_4_k_cu_b9d33ca3_35454cuda3std3__45__cpo4cendE:
	.zero		1
	.type		_ZN39_INTERNAL_b3186e93_4_k_cu_b9d33ca3_35454cuda3std6ranges3__45__cpo4swapE,@object
	.size		_ZN39_INTERNAL_b3186e93_4_k_cu_b9d33ca3_35454cuda3std6ranges3__45__cpo4swapE,(.L_9 - _ZN39_INTERNAL_b3186e93_4_k_cu_b9d33ca3_35454cuda3std6ranges3__45__cpo4swapE)
_ZN39_INTERNAL_b3186e93_4_k_cu_b9d33ca3_35454cuda3std6ranges3__45__cpo4swapE:
	.zero		1
.L_9:


//--------------------- .nv.constant0._ZN7cutlass13device_kernelINS_4fmha6kernel28FmhaKernelTmaWarpSpecializedINS1_10collective30FmhaMainloopTmaWarpSpecializedINS_6half_tEffN4cute5tupleIJNS7_1CILi128EEENS9_ILi64EEENS9_ILi112EEEEEENS8_IJiNS9_ILi1EEENS8_IJiiEEEEEESG_SG_NS4_14ResidualFusionEJNS2_6OptionILNS2_3TagE0ENS9_ILb1EEEEENSI_ILSJ_2ESK_EEEEENS4_15FmhaFwdEpilogueIS6_fNS8_IJSB_SC_SB_EEEEENS2_23PersistentTileSchedulerEJSL_SM_EEEEEvNT_6ParamsE --------------------------
	.section	.nv.constant0._ZN7cutlass13device_kernelINS_4fmha6kernel28FmhaKernelTmaWarpSpecializedINS1_10collective30FmhaMainloopTmaWarpSpecializedINS_6half_tEffN4cute5tupleIJNS7_1CILi128EEENS9_ILi64EEENS9_ILi112EEEEEENS8_IJiNS9_ILi1EEENS8_IJiiEEEEEESG_SG_NS4_14ResidualFusionEJNS2_6OptionILNS2_3TagE0ENS9_ILb1EEEEENSI_ILSJ_2ESK_EEEEENS4_15FmhaFwdEpilogueIS6_fNS8_IJSB_SC_SB_EEEEENS2_23PersistentTileSchedulerEJSL_SM_EEEEEvNT_6ParamsE,"a",@progbits
	.sectionflags	@""
	.align	4
.nv.constant0._ZN7cutlass13device_kernelINS_4fmha6kernel28FmhaKernelTmaWarpSpecializedINS1_10collective30FmhaMainloopTmaWarpSpecializedINS_6half_tEffN4cute5tupleIJNS7_1CILi128EEENS9_ILi64EEENS9_ILi112EEEEEENS8_IJiNS9_ILi1EEENS8_IJiiEEEEEESG_SG_NS4_14ResidualFusionEJNS2_6OptionILNS2_3TagE0ENS9_ILb1EEEEENSI_ILSJ_2ESK_EEEEENS4_15FmhaFwdEpilogueIS6_fNS8_IJSB_SC_SB_EEEEENS2_23PersistentTileSchedulerEJSL_SM_EEEEEvNT_6ParamsE:
	.zero		2688


//--------------------- SYMBOLS --------------------------

	.type		.nv.reservedSmem.offset0,@object
	.size		.nv.reservedSmem.offset0,0x4
	.type		__assertfail,@function
